//
// Generated by NVIDIA NVVM Compiler
//
// Compiler Build ID: CL-36424714
// Cuda compilation tools, release 13.0, V13.0.88
// Based on NVVM 20.0.0
//

.version 9.0
.target sm_100
.address_size 64

	// .globl	_Z12relu_forwardPfi
// _ZZ15softmax_forwardPfiE7max_val has been demoted
// _ZZ15softmax_forwardPfiE7sum_exp has been demoted

.visible .entry _Z12relu_forwardPfi(
	.param .u64 .ptr .align 1 _Z12relu_forwardPfi_param_0,
	.param .u32 _Z12relu_forwardPfi_param_1
)
{
	.reg .pred 	%p<2>;
	.reg .b32 	%r<6>;
	.reg .b32 	%f<3>;
	.reg .b64 	%rd<5>;

	ld.param.u64 	%rd1, [_Z12relu_forwardPfi_param_0];
	ld.param.u32 	%r2, [_Z12relu_forwardPfi_param_1];
	mov.u32 	%r3, %ctaid.x;
	mov.u32 	%r4, %ntid.x;
	mov.u32 	%r5, %tid.x;
	mad.lo.s32 	%r1, %r3, %r4, %r5;
	setp.ge.s32 	%p1, %r1, %r2;
	@%p1 bra 	$L__BB0_2;
	cvta.to.global.u64 	%rd2, %rd1;
	mul.wide.s32 	%rd3, %r1, 4;
	add.s64 	%rd4, %rd2, %rd3;
	ld.global.f32 	%f1, [%rd4];
	max.f32 	%f2, %f1, 0f00000000;
	st.global.f32 	[%rd4], %f2;
$L__BB0_2:
	ret;

}
	// .globl	_Z14conv2d_forwardPKfS0_S0_Pfiiiii
.visible .entry _Z14conv2d_forwardPKfS0_S0_Pfiiiii(
	.param .u64 .ptr .align 1 _Z14conv2d_forwardPKfS0_S0_Pfiiiii_param_0,
	.param .u64 .ptr .align 1 _Z14conv2d_forwardPKfS0_S0_Pfiiiii_param_1,
	.param .u64 .ptr .align 1 _Z14conv2d_forwardPKfS0_S0_Pfiiiii_param_2,
	.param .u64 .ptr .align 1 _Z14conv2d_forwardPKfS0_S0_Pfiiiii_param_3,
	.param .u32 _Z14conv2d_forwardPKfS0_S0_Pfiiiii_param_4,
	.param .u32 _Z14conv2d_forwardPKfS0_S0_Pfiiiii_param_5,
	.param .u32 _Z14conv2d_forwardPKfS0_S0_Pfiiiii_param_6,
	.param .u32 _Z14conv2d_forwardPKfS0_S0_Pfiiiii_param_7,
	.param .u32 _Z14conv2d_forwardPKfS0_S0_Pfiiiii_param_8
)
{
	.reg .pred 	%p<20>;
	.reg .b32 	%r<57>;
	.reg .b32 	%f<127>;
	.reg .b64 	%rd<32>;

	ld.param.u64 	%rd9, [_Z14conv2d_forwardPKfS0_S0_Pfiiiii_param_0];
	ld.param.u64 	%rd10, [_Z14conv2d_forwardPKfS0_S0_Pfiiiii_param_1];
	ld.param.u64 	%rd7, [_Z14conv2d_forwardPKfS0_S0_Pfiiiii_param_2];
	ld.param.u32 	%r28, [_Z14conv2d_forwardPKfS0_S0_Pfiiiii_param_4];
	ld.param.u32 	%r32, [_Z14conv2d_forwardPKfS0_S0_Pfiiiii_param_5];
	ld.param.u32 	%r29, [_Z14conv2d_forwardPKfS0_S0_Pfiiiii_param_6];
	ld.param.u32 	%r30, [_Z14conv2d_forwardPKfS0_S0_Pfiiiii_param_7];
	ld.param.u32 	%r31, [_Z14conv2d_forwardPKfS0_S0_Pfiiiii_param_8];
	cvta.to.global.u64 	%rd1, %rd10;
	cvta.to.global.u64 	%rd2, %rd9;
	mov.u32 	%r1, %ctaid.x;
	mov.u32 	%r2, %ctaid.y;
	mov.u32 	%r3, %tid.x;
	setp.ge.s32 	%p1, %r1, %r32;
	setp.ge.s32 	%p2, %r2, %r30;
	or.pred  	%p3, %p1, %p2;
	setp.ge.s32 	%p4, %r3, %r30;
	or.pred  	%p5, %p4, %p3;
	mov.f32 	%f124, 0f00000000;
	@%p5 bra 	$L__BB1_23;
	setp.lt.s32 	%p6, %r28, 1;
	@%p6 bra 	$L__BB1_20;
	setp.lt.s32 	%p7, %r31, 1;
	@%p7 bra 	$L__BB1_20;
	and.b32  	%r4, %r31, 15;
	and.b32  	%r5, %r31, 7;
	and.b32  	%r6, %r31, 2147483632;
	and.b32  	%r7, %r31, 3;
	neg.s32 	%r8, %r6;
	add.s64 	%rd3, %rd2, 32;
	add.s64 	%rd4, %rd1, 32;
	mov.f32 	%f124, 0f00000000;
	mov.b32 	%r49, 0;
$L__BB1_4:
	mad.lo.s32 	%r10, %r49, %r29, %r2;
	mad.lo.s32 	%r35, %r28, %r1, %r49;
	mul.lo.s32 	%r11, %r35, %r31;
	mov.b32 	%r50, 0;
$L__BB1_5:
	setp.lt.u32 	%p8, %r31, 16;
	add.s32 	%r37, %r10, %r50;
	mad.lo.s32 	%r13, %r37, %r29, %r3;
	add.s32 	%r38, %r50, %r11;
	mul.lo.s32 	%r14, %r38, %r31;
	mov.b32 	%r55, 0;
	@%p8 bra 	$L__BB1_8;
	mov.u32 	%r51, %r14;
	mov.u32 	%r52, %r13;
	mov.u32 	%r53, %r8;
$L__BB1_7:
	.pragma "nounroll";
	mul.wide.s32 	%rd11, %r52, 4;
	add.s64 	%rd12, %rd3, %rd11;
	mul.wide.s32 	%rd13, %r51, 4;
	add.s64 	%rd14, %rd4, %rd13;
	ld.global.f32 	%f24, [%rd12+-32];
	ld.global.f32 	%f25, [%rd14+-32];
	fma.rn.f32 	%f26, %f24, %f25, %f124;
	ld.global.f32 	%f27, [%rd12+-28];
	ld.global.f32 	%f28, [%rd14+-28];
	fma.rn.f32 	%f29, %f27, %f28, %f26;
	ld.global.f32 	%f30, [%rd12+-24];
	ld.global.f32 	%f31, [%rd14+-24];
	fma.rn.f32 	%f32, %f30, %f31, %f29;
	ld.global.f32 	%f33, [%rd12+-20];
	ld.global.f32 	%f34, [%rd14+-20];
	fma.rn.f32 	%f35, %f33, %f34, %f32;
	ld.global.f32 	%f36, [%rd12+-16];
	ld.global.f32 	%f37, [%rd14+-16];
	fma.rn.f32 	%f38, %f36, %f37, %f35;
	ld.global.f32 	%f39, [%rd12+-12];
	ld.global.f32 	%f40, [%rd14+-12];
	fma.rn.f32 	%f41, %f39, %f40, %f38;
	ld.global.f32 	%f42, [%rd12+-8];
	ld.global.f32 	%f43, [%rd14+-8];
	fma.rn.f32 	%f44, %f42, %f43, %f41;
	ld.global.f32 	%f45, [%rd12+-4];
	ld.global.f32 	%f46, [%rd14+-4];
	fma.rn.f32 	%f47, %f45, %f46, %f44;
	ld.global.f32 	%f48, [%rd12];
	ld.global.f32 	%f49, [%rd14];
	fma.rn.f32 	%f50, %f48, %f49, %f47;
	ld.global.f32 	%f51, [%rd12+4];
	ld.global.f32 	%f52, [%rd14+4];
	fma.rn.f32 	%f53, %f51, %f52, %f50;
	ld.global.f32 	%f54, [%rd12+8];
	ld.global.f32 	%f55, [%rd14+8];
	fma.rn.f32 	%f56, %f54, %f55, %f53;
	ld.global.f32 	%f57, [%rd12+12];
	ld.global.f32 	%f58, [%rd14+12];
	fma.rn.f32 	%f59, %f57, %f58, %f56;
	ld.global.f32 	%f60, [%rd12+16];
	ld.global.f32 	%f61, [%rd14+16];
	fma.rn.f32 	%f62, %f60, %f61, %f59;
	ld.global.f32 	%f63, [%rd12+20];
	ld.global.f32 	%f64, [%rd14+20];
	fma.rn.f32 	%f65, %f63, %f64, %f62;
	ld.global.f32 	%f66, [%rd12+24];
	ld.global.f32 	%f67, [%rd14+24];
	fma.rn.f32 	%f68, %f66, %f67, %f65;
	ld.global.f32 	%f69, [%rd12+28];
	ld.global.f32 	%f70, [%rd14+28];
	fma.rn.f32 	%f124, %f69, %f70, %f68;
	add.s32 	%r53, %r53, 16;
	add.s32 	%r52, %r52, 16;
	add.s32 	%r51, %r51, 16;
	setp.ne.s32 	%p9, %r53, 0;
	mov.u32 	%r55, %r6;
	@%p9 bra 	$L__BB1_7;
$L__BB1_8:
	setp.eq.s32 	%p10, %r4, 0;
	@%p10 bra 	$L__BB1_18;
	add.s32 	%r39, %r4, -1;
	setp.lt.u32 	%p11, %r39, 7;
	@%p11 bra 	$L__BB1_11;
	add.s32 	%r40, %r13, %r55;
	add.s32 	%r41, %r55, %r14;
	mul.wide.s32 	%rd15, %r40, 4;
	add.s64 	%rd16, %rd2, %rd15;
	ld.global.f32 	%f72, [%rd16];
	mul.wide.s32 	%rd17, %r41, 4;
	add.s64 	%rd18, %rd1, %rd17;
	ld.global.f32 	%f73, [%rd18];
	fma.rn.f32 	%f74, %f72, %f73, %f124;
	ld.global.f32 	%f75, [%rd16+4];
	ld.global.f32 	%f76, [%rd18+4];
	fma.rn.f32 	%f77, %f75, %f76, %f74;
	ld.global.f32 	%f78, [%rd16+8];
	ld.global.f32 	%f79, [%rd18+8];
	fma.rn.f32 	%f80, %f78, %f79, %f77;
	ld.global.f32 	%f81, [%rd16+12];
	ld.global.f32 	%f82, [%rd18+12];
	fma.rn.f32 	%f83, %f81, %f82, %f80;
	ld.global.f32 	%f84, [%rd16+16];
	ld.global.f32 	%f85, [%rd18+16];
	fma.rn.f32 	%f86, %f84, %f85, %f83;
	ld.global.f32 	%f87, [%rd16+20];
	ld.global.f32 	%f88, [%rd18+20];
	fma.rn.f32 	%f89, %f87, %f88, %f86;
	ld.global.f32 	%f90, [%rd16+24];
	ld.global.f32 	%f91, [%rd18+24];
	fma.rn.f32 	%f92, %f90, %f91, %f89;
	ld.global.f32 	%f93, [%rd16+28];
	ld.global.f32 	%f94, [%rd18+28];
	fma.rn.f32 	%f124, %f93, %f94, %f92;
	add.s32 	%r55, %r55, 8;
$L__BB1_11:
	setp.eq.s32 	%p12, %r5, 0;
	@%p12 bra 	$L__BB1_18;
	add.s32 	%r42, %r5, -1;
	setp.lt.u32 	%p13, %r42, 3;
	@%p13 bra 	$L__BB1_14;
	add.s32 	%r43, %r13, %r55;
	add.s32 	%r44, %r55, %r14;
	mul.wide.s32 	%rd19, %r43, 4;
	add.s64 	%rd20, %rd2, %rd19;
	ld.global.f32 	%f96, [%rd20];
	mul.wide.s32 	%rd21, %r44, 4;
	add.s64 	%rd22, %rd1, %rd21;
	ld.global.f32 	%f97, [%rd22];
	fma.rn.f32 	%f98, %f96, %f97, %f124;
	ld.global.f32 	%f99, [%rd20+4];
	ld.global.f32 	%f100, [%rd22+4];
	fma.rn.f32 	%f101, %f99, %f100, %f98;
	ld.global.f32 	%f102, [%rd20+8];
	ld.global.f32 	%f103, [%rd22+8];
	fma.rn.f32 	%f104, %f102, %f103, %f101;
	ld.global.f32 	%f105, [%rd20+12];
	ld.global.f32 	%f106, [%rd22+12];
	fma.rn.f32 	%f124, %f105, %f106, %f104;
	add.s32 	%r55, %r55, 4;
$L__BB1_14:
	setp.eq.s32 	%p14, %r7, 0;
	@%p14 bra 	$L__BB1_18;
	setp.eq.s32 	%p15, %r7, 1;
	add.s32 	%r45, %r13, %r55;
	add.s32 	%r46, %r55, %r14;
	mul.wide.s32 	%rd23, %r45, 4;
	add.s64 	%rd5, %rd2, %rd23;
	ld.global.f32 	%f107, [%rd5];
	mul.wide.s32 	%rd24, %r46, 4;
	add.s64 	%rd6, %rd1, %rd24;
	ld.global.f32 	%f108, [%rd6];
	fma.rn.f32 	%f124, %f107, %f108, %f124;
	@%p15 bra 	$L__BB1_18;
	setp.eq.s32 	%p16, %r7, 2;
	ld.global.f32 	%f109, [%rd5+4];
	ld.global.f32 	%f110, [%rd6+4];
	fma.rn.f32 	%f124, %f109, %f110, %f124;
	@%p16 bra 	$L__BB1_18;
	ld.global.f32 	%f111, [%rd5+8];
	ld.global.f32 	%f112, [%rd6+8];
	fma.rn.f32 	%f124, %f111, %f112, %f124;
$L__BB1_18:
	add.s32 	%r50, %r50, 1;
	setp.ne.s32 	%p17, %r50, %r31;
	@%p17 bra 	$L__BB1_5;
	add.s32 	%r49, %r49, 1;
	setp.ne.s32 	%p18, %r49, %r28;
	@%p18 bra 	$L__BB1_4;
$L__BB1_20:
	setp.eq.s64 	%p19, %rd7, 0;
	@%p19 bra 	$L__BB1_22;
	cvta.to.global.u64 	%rd25, %rd7;
	mul.wide.u32 	%rd26, %r1, 4;
	add.s64 	%rd27, %rd25, %rd26;
	ld.global.f32 	%f113, [%rd27];
	add.f32 	%f124, %f124, %f113;
$L__BB1_22:
	ld.param.u64 	%rd31, [_Z14conv2d_forwardPKfS0_S0_Pfiiiii_param_3];
	mad.lo.s32 	%r47, %r30, %r1, %r2;
	mad.lo.s32 	%r48, %r47, %r30, %r3;
	cvta.to.global.u64 	%rd28, %rd31;
	mul.wide.s32 	%rd29, %r48, 4;
	add.s64 	%rd30, %rd28, %rd29;
	st.global.f32 	[%rd30], %f124;
$L__BB1_23:
	ret;

}
	// .globl	_Z17maxpool2d_forwardPKfPfPiiii
.visible .entry _Z17maxpool2d_forwardPKfPfPiiii(
	.param .u64 .ptr .align 1 _Z17maxpool2d_forwardPKfPfPiiii_param_0,
	.param .u64 .ptr .align 1 _Z17maxpool2d_forwardPKfPfPiiii_param_1,
	.param .u64 .ptr .align 1 _Z17maxpool2d_forwardPKfPfPiiii_param_2,
	.param .u32 _Z17maxpool2d_forwardPKfPfPiiii_param_3,
	.param .u32 _Z17maxpool2d_forwardPKfPfPiiii_param_4,
	.param .u32 _Z17maxpool2d_forwardPKfPfPiiii_param_5
)
{
	.reg .pred 	%p<10>;
	.reg .b32 	%r<16>;
	.reg .b32 	%f<9>;
	.reg .b64 	%rd<15>;

	ld.param.u64 	%rd1, [_Z17maxpool2d_forwardPKfPfPiiii_param_0];
	ld.param.u64 	%rd2, [_Z17maxpool2d_forwardPKfPfPiiii_param_1];
	ld.param.u64 	%rd3, [_Z17maxpool2d_forwardPKfPfPiiii_param_2];
	ld.param.u32 	%r8, [_Z17maxpool2d_forwardPKfPfPiiii_param_3];
	ld.param.u32 	%r6, [_Z17maxpool2d_forwardPKfPfPiiii_param_4];
	ld.param.u32 	%r7, [_Z17maxpool2d_forwardPKfPfPiiii_param_5];
	mov.u32 	%r1, %ctaid.x;
	mov.u32 	%r2, %ctaid.y;
	mov.u32 	%r3, %tid.x;
	setp.ge.s32 	%p1, %r1, %r8;
	setp.ge.s32 	%p2, %r2, %r7;
	or.pred  	%p3, %p1, %p2;
	setp.ge.s32 	%p4, %r3, %r7;
	or.pred  	%p5, %p4, %p3;
	@%p5 bra 	$L__BB2_3;
	cvta.to.global.u64 	%rd4, %rd2;
	cvta.to.global.u64 	%rd5, %rd1;
	shl.b32 	%r9, %r2, 1;
	shl.b32 	%r10, %r3, 1;
	mad.lo.s32 	%r11, %r6, %r1, %r9;
	mad.lo.s32 	%r12, %r11, %r6, %r10;
	mul.wide.s32 	%rd6, %r12, 4;
	add.s64 	%rd7, %rd5, %rd6;
	ld.global.f32 	%f1, [%rd7];
	max.f32 	%f2, %f1, 0fD01502F9;
	ld.global.f32 	%f3, [%rd7+4];
	setp.gt.f32 	%p6, %f3, %f2;
	selp.f32 	%f4, %f3, %f2, %p6;
	selp.u32 	%r13, 1, 0, %p6;
	mul.wide.s32 	%rd8, %r6, 4;
	add.s64 	%rd9, %rd7, %rd8;
	ld.global.f32 	%f5, [%rd9];
	setp.gt.f32 	%p7, %f5, %f4;
	selp.f32 	%f6, %f5, %f4, %p7;
	selp.b32 	%r14, 2, %r13, %p7;
	ld.global.f32 	%f7, [%rd9+4];
	setp.gt.f32 	%p8, %f7, %f6;
	selp.f32 	%f8, %f7, %f6, %p8;
	selp.b32 	%r4, 3, %r14, %p8;
	mad.lo.s32 	%r15, %r7, %r1, %r2;
	mad.lo.s32 	%r5, %r15, %r7, %r3;
	mul.wide.u32 	%rd10, %r5, 4;
	add.s64 	%rd11, %rd4, %rd10;
	st.global.f32 	[%rd11], %f8;
	setp.eq.s64 	%p9, %rd3, 0;
	@%p9 bra 	$L__BB2_3;
	cvta.to.global.u64 	%rd12, %rd3;
	add.s64 	%rd14, %rd12, %rd10;
	st.global.u32 	[%rd14], %r4;
$L__BB2_3:
	ret;

}
	// .globl	_Z10fc_forwardPKfS0_S0_Pfii
.visible .entry _Z10fc_forwardPKfS0_S0_Pfii(
	.param .u64 .ptr .align 1 _Z10fc_forwardPKfS0_S0_Pfii_param_0,
	.param .u64 .ptr .align 1 _Z10fc_forwardPKfS0_S0_Pfii_param_1,
	.param .u64 .ptr .align 1 _Z10fc_forwardPKfS0_S0_Pfii_param_2,
	.param .u64 .ptr .align 1 _Z10fc_forwardPKfS0_S0_Pfii_param_3,
	.param .u32 _Z10fc_forwardPKfS0_S0_Pfii_param_4,
	.param .u32 _Z10fc_forwardPKfS0_S0_Pfii_param_5
)
{
	.reg .pred 	%p<12>;
	.reg .b32 	%r<38>;
	.reg .b32 	%f<116>;
	.reg .b64 	%rd<35>;

	ld.param.u64 	%rd12, [_Z10fc_forwardPKfS0_S0_Pfii_param_0];
	ld.param.u64 	%rd13, [_Z10fc_forwardPKfS0_S0_Pfii_param_1];
	ld.param.u64 	%rd10, [_Z10fc_forwardPKfS0_S0_Pfii_param_2];
	ld.param.u64 	%rd11, [_Z10fc_forwardPKfS0_S0_Pfii_param_3];
	ld.param.u32 	%r23, [_Z10fc_forwardPKfS0_S0_Pfii_param_4];
	ld.param.u32 	%r24, [_Z10fc_forwardPKfS0_S0_Pfii_param_5];
	cvta.to.global.u64 	%rd1, %rd13;
	cvta.to.global.u64 	%rd2, %rd12;
	mov.u32 	%r25, %ctaid.x;
	mov.u32 	%r26, %ntid.x;
	mov.u32 	%r27, %tid.x;
	mad.lo.s32 	%r1, %r25, %r26, %r27;
	setp.ge.s32 	%p1, %r1, %r24;
	@%p1 bra 	$L__BB3_17;
	setp.lt.s32 	%p2, %r23, 1;
	mov.f32 	%f114, 0f00000000;
	@%p2 bra 	$L__BB3_14;
	mul.lo.s32 	%r2, %r23, %r1;
	and.b32  	%r3, %r23, 15;
	setp.lt.u32 	%p3, %r23, 16;
	mov.f32 	%f114, 0f00000000;
	mov.b32 	%r34, 0;
	@%p3 bra 	$L__BB3_5;
	and.b32  	%r34, %r23, 2147483632;
	neg.s32 	%r32, %r34;
	add.s64 	%rd33, %rd2, 32;
	add.s64 	%rd4, %rd1, 32;
	mov.f32 	%f114, 0f00000000;
	mov.u32 	%r31, %r2;
$L__BB3_4:
	.pragma "nounroll";
	mul.wide.s32 	%rd14, %r31, 4;
	add.s64 	%rd15, %rd4, %rd14;
	ld.global.f32 	%f20, [%rd33+-32];
	ld.global.f32 	%f21, [%rd15+-32];
	fma.rn.f32 	%f22, %f20, %f21, %f114;
	ld.global.f32 	%f23, [%rd33+-28];
	ld.global.f32 	%f24, [%rd15+-28];
	fma.rn.f32 	%f25, %f23, %f24, %f22;
	ld.global.f32 	%f26, [%rd33+-24];
	ld.global.f32 	%f27, [%rd15+-24];
	fma.rn.f32 	%f28, %f26, %f27, %f25;
	ld.global.f32 	%f29, [%rd33+-20];
	ld.global.f32 	%f30, [%rd15+-20];
	fma.rn.f32 	%f31, %f29, %f30, %f28;
	ld.global.f32 	%f32, [%rd33+-16];
	ld.global.f32 	%f33, [%rd15+-16];
	fma.rn.f32 	%f34, %f32, %f33, %f31;
	ld.global.f32 	%f35, [%rd33+-12];
	ld.global.f32 	%f36, [%rd15+-12];
	fma.rn.f32 	%f37, %f35, %f36, %f34;
	ld.global.f32 	%f38, [%rd33+-8];
	ld.global.f32 	%f39, [%rd15+-8];
	fma.rn.f32 	%f40, %f38, %f39, %f37;
	ld.global.f32 	%f41, [%rd33+-4];
	ld.global.f32 	%f42, [%rd15+-4];
	fma.rn.f32 	%f43, %f41, %f42, %f40;
	ld.global.f32 	%f44, [%rd33];
	ld.global.f32 	%f45, [%rd15];
	fma.rn.f32 	%f46, %f44, %f45, %f43;
	ld.global.f32 	%f47, [%rd33+4];
	ld.global.f32 	%f48, [%rd15+4];
	fma.rn.f32 	%f49, %f47, %f48, %f46;
	ld.global.f32 	%f50, [%rd33+8];
	ld.global.f32 	%f51, [%rd15+8];
	fma.rn.f32 	%f52, %f50, %f51, %f49;
	ld.global.f32 	%f53, [%rd33+12];
	ld.global.f32 	%f54, [%rd15+12];
	fma.rn.f32 	%f55, %f53, %f54, %f52;
	ld.global.f32 	%f56, [%rd33+16];
	ld.global.f32 	%f57, [%rd15+16];
	fma.rn.f32 	%f58, %f56, %f57, %f55;
	ld.global.f32 	%f59, [%rd33+20];
	ld.global.f32 	%f60, [%rd15+20];
	fma.rn.f32 	%f61, %f59, %f60, %f58;
	ld.global.f32 	%f62, [%rd33+24];
	ld.global.f32 	%f63, [%rd15+24];
	fma.rn.f32 	%f64, %f62, %f63, %f61;
	ld.global.f32 	%f65, [%rd33+28];
	ld.global.f32 	%f66, [%rd15+28];
	fma.rn.f32 	%f114, %f65, %f66, %f64;
	add.s32 	%r32, %r32, 16;
	add.s64 	%rd33, %rd33, 64;
	add.s32 	%r31, %r31, 16;
	setp.ne.s32 	%p4, %r32, 0;
	@%p4 bra 	$L__BB3_4;
$L__BB3_5:
	setp.eq.s32 	%p5, %r3, 0;
	@%p5 bra 	$L__BB3_14;
	and.b32  	%r11, %r23, 7;
	setp.lt.u32 	%p6, %r3, 8;
	@%p6 bra 	$L__BB3_8;
	mul.wide.u32 	%rd16, %r34, 4;
	add.s64 	%rd17, %rd2, %rd16;
	ld.global.f32 	%f68, [%rd17];
	add.s32 	%r29, %r34, %r2;
	mul.wide.s32 	%rd18, %r29, 4;
	add.s64 	%rd19, %rd1, %rd18;
	ld.global.f32 	%f69, [%rd19];
	fma.rn.f32 	%f70, %f68, %f69, %f114;
	ld.global.f32 	%f71, [%rd17+4];
	ld.global.f32 	%f72, [%rd19+4];
	fma.rn.f32 	%f73, %f71, %f72, %f70;
	ld.global.f32 	%f74, [%rd17+8];
	ld.global.f32 	%f75, [%rd19+8];
	fma.rn.f32 	%f76, %f74, %f75, %f73;
	ld.global.f32 	%f77, [%rd17+12];
	ld.global.f32 	%f78, [%rd19+12];
	fma.rn.f32 	%f79, %f77, %f78, %f76;
	ld.global.f32 	%f80, [%rd17+16];
	ld.global.f32 	%f81, [%rd19+16];
	fma.rn.f32 	%f82, %f80, %f81, %f79;
	ld.global.f32 	%f83, [%rd17+20];
	ld.global.f32 	%f84, [%rd19+20];
	fma.rn.f32 	%f85, %f83, %f84, %f82;
	ld.global.f32 	%f86, [%rd17+24];
	ld.global.f32 	%f87, [%rd19+24];
	fma.rn.f32 	%f88, %f86, %f87, %f85;
	ld.global.f32 	%f89, [%rd17+28];
	ld.global.f32 	%f90, [%rd19+28];
	fma.rn.f32 	%f114, %f89, %f90, %f88;
	add.s32 	%r34, %r34, 8;
$L__BB3_8:
	setp.eq.s32 	%p7, %r11, 0;
	@%p7 bra 	$L__BB3_14;
	and.b32  	%r14, %r23, 3;
	setp.lt.u32 	%p8, %r11, 4;
	@%p8 bra 	$L__BB3_11;
	mul.wide.u32 	%rd20, %r34, 4;
	add.s64 	%rd21, %rd2, %rd20;
	ld.global.f32 	%f92, [%rd21];
	add.s32 	%r30, %r34, %r2;
	mul.wide.s32 	%rd22, %r30, 4;
	add.s64 	%rd23, %rd1, %rd22;
	ld.global.f32 	%f93, [%rd23];
	fma.rn.f32 	%f94, %f92, %f93, %f114;
	ld.global.f32 	%f95, [%rd21+4];
	ld.global.f32 	%f96, [%rd23+4];
	fma.rn.f32 	%f97, %f95, %f96, %f94;
	ld.global.f32 	%f98, [%rd21+8];
	ld.global.f32 	%f99, [%rd23+8];
	fma.rn.f32 	%f100, %f98, %f99, %f97;
	ld.global.f32 	%f101, [%rd21+12];
	ld.global.f32 	%f102, [%rd23+12];
	fma.rn.f32 	%f114, %f101, %f102, %f100;
	add.s32 	%r34, %r34, 4;
$L__BB3_11:
	setp.eq.s32 	%p9, %r14, 0;
	@%p9 bra 	$L__BB3_14;
	add.s32 	%r37, %r34, %r2;
	mul.wide.u32 	%rd24, %r34, 4;
	add.s64 	%rd34, %rd2, %rd24;
	neg.s32 	%r36, %r14;
$L__BB3_13:
	.pragma "nounroll";
	mul.wide.s32 	%rd25, %r37, 4;
	add.s64 	%rd26, %rd1, %rd25;
	ld.global.f32 	%f103, [%rd34];
	ld.global.f32 	%f104, [%rd26];
	fma.rn.f32 	%f114, %f103, %f104, %f114;
	add.s32 	%r37, %r37, 1;
	add.s64 	%rd34, %rd34, 4;
	add.s32 	%r36, %r36, 1;
	setp.ne.s32 	%p10, %r36, 0;
	@%p10 bra 	$L__BB3_13;
$L__BB3_14:
	setp.eq.s64 	%p11, %rd10, 0;
	@%p11 bra 	$L__BB3_16;
	cvta.to.global.u64 	%rd27, %rd10;
	mul.wide.s32 	%rd28, %r1, 4;
	add.s64 	%rd29, %rd27, %rd28;
	ld.global.f32 	%f105, [%rd29];
	add.f32 	%f114, %f114, %f105;
$L__BB3_16:
	cvta.to.global.u64 	%rd30, %rd11;
	mul.wide.s32 	%rd31, %r1, 4;
	add.s64 	%rd32, %rd30, %rd31;
	st.global.f32 	[%rd32], %f114;
$L__BB3_17:
	ret;

}
	// .globl	_Z15softmax_forwardPfi
.visible .entry _Z15softmax_forwardPfi(
	.param .u64 .ptr .align 1 _Z15softmax_forwardPfi_param_0,
	.param .u32 _Z15softmax_forwardPfi_param_1
)
{
	.reg .pred 	%p<23>;
	.reg .b32 	%r<55>;
	.reg .b32 	%f<180>;
	.reg .b64 	%rd<31>;
	// demoted variable
	.shared .align 4 .f32 _ZZ15softmax_forwardPfiE7max_val;
	// demoted variable
	.shared .align 4 .f32 _ZZ15softmax_forwardPfiE7sum_exp;
	ld.param.u64 	%rd15, [_Z15softmax_forwardPfi_param_0];
	ld.param.u32 	%r35, [_Z15softmax_forwardPfi_param_1];
	cvta.to.global.u64 	%rd1, %rd15;
	mov.u32 	%r1, %tid.x;
	setp.ne.s32 	%p1, %r1, 0;
	@%p1 bra 	$L__BB4_16;
	ld.global.f32 	%f170, [%rd1];
	st.shared.f32 	[_ZZ15softmax_forwardPfiE7max_val], %f170;
	setp.lt.s32 	%p2, %r35, 2;
	@%p2 bra 	$L__BB4_16;
	add.s32 	%r2, %r35, -1;
	add.s32 	%r37, %r35, -2;
	and.b32  	%r3, %r2, 15;
	setp.lt.u32 	%p3, %r37, 15;
	mov.b32 	%r47, 1;
	@%p3 bra 	$L__BB4_6;
	and.b32  	%r39, %r2, -16;
	neg.s32 	%r45, %r39;
	add.s64 	%rd27, %rd1, 32;
	mov.b32 	%r44, 0;
$L__BB4_4:
	.pragma "nounroll";
	ld.global.f32 	%f29, [%rd27+-28];
	max.f32 	%f30, %f170, %f29;
	ld.global.f32 	%f31, [%rd27+-24];
	max.f32 	%f32, %f30, %f31;
	ld.global.f32 	%f33, [%rd27+-20];
	max.f32 	%f34, %f32, %f33;
	ld.global.f32 	%f35, [%rd27+-16];
	max.f32 	%f36, %f34, %f35;
	ld.global.f32 	%f37, [%rd27+-12];
	max.f32 	%f38, %f36, %f37;
	ld.global.f32 	%f39, [%rd27+-8];
	max.f32 	%f40, %f38, %f39;
	ld.global.f32 	%f41, [%rd27+-4];
	max.f32 	%f42, %f40, %f41;
	ld.global.f32 	%f43, [%rd27];
	max.f32 	%f44, %f42, %f43;
	ld.global.f32 	%f45, [%rd27+4];
	max.f32 	%f46, %f44, %f45;
	ld.global.f32 	%f47, [%rd27+8];
	max.f32 	%f48, %f46, %f47;
	ld.global.f32 	%f49, [%rd27+12];
	max.f32 	%f50, %f48, %f49;
	ld.global.f32 	%f51, [%rd27+16];
	max.f32 	%f52, %f50, %f51;
	ld.global.f32 	%f53, [%rd27+20];
	max.f32 	%f54, %f52, %f53;
	ld.global.f32 	%f55, [%rd27+24];
	max.f32 	%f56, %f54, %f55;
	ld.global.f32 	%f57, [%rd27+28];
	max.f32 	%f58, %f56, %f57;
	ld.global.f32 	%f59, [%rd27+32];
	max.f32 	%f170, %f58, %f59;
	add.s32 	%r45, %r45, 16;
	add.s32 	%r44, %r44, 16;
	add.s64 	%rd27, %rd27, 64;
	setp.ne.s32 	%p4, %r45, 0;
	@%p4 bra 	$L__BB4_4;
	add.s32 	%r47, %r44, 1;
$L__BB4_6:
	setp.eq.s32 	%p5, %r3, 0;
	@%p5 bra 	$L__BB4_15;
	and.b32  	%r11, %r2, 7;
	setp.lt.u32 	%p6, %r3, 8;
	@%p6 bra 	$L__BB4_9;
	mul.wide.u32 	%rd16, %r47, 4;
	add.s64 	%rd17, %rd1, %rd16;
	ld.global.f32 	%f61, [%rd17];
	max.f32 	%f62, %f170, %f61;
	ld.global.f32 	%f63, [%rd17+4];
	max.f32 	%f64, %f62, %f63;
	ld.global.f32 	%f65, [%rd17+8];
	max.f32 	%f66, %f64, %f65;
	ld.global.f32 	%f67, [%rd17+12];
	max.f32 	%f68, %f66, %f67;
	ld.global.f32 	%f69, [%rd17+16];
	max.f32 	%f70, %f68, %f69;
	ld.global.f32 	%f71, [%rd17+20];
	max.f32 	%f72, %f70, %f71;
	ld.global.f32 	%f73, [%rd17+24];
	max.f32 	%f74, %f72, %f73;
	ld.global.f32 	%f75, [%rd17+28];
	max.f32 	%f170, %f74, %f75;
	add.s32 	%r47, %r47, 8;
$L__BB4_9:
	setp.eq.s32 	%p7, %r11, 0;
	@%p7 bra 	$L__BB4_15;
	and.b32  	%r14, %r2, 3;
	setp.lt.u32 	%p8, %r11, 4;
	@%p8 bra 	$L__BB4_12;
	mul.wide.u32 	%rd18, %r47, 4;
	add.s64 	%rd19, %rd1, %rd18;
	ld.global.f32 	%f77, [%rd19];
	max.f32 	%f78, %f170, %f77;
	ld.global.f32 	%f79, [%rd19+4];
	max.f32 	%f80, %f78, %f79;
	ld.global.f32 	%f81, [%rd19+8];
	max.f32 	%f82, %f80, %f81;
	ld.global.f32 	%f83, [%rd19+12];
	max.f32 	%f170, %f82, %f83;
	add.s32 	%r47, %r47, 4;
$L__BB4_12:
	setp.eq.s32 	%p9, %r14, 0;
	@%p9 bra 	$L__BB4_15;
	mul.wide.u32 	%rd20, %r47, 4;
	add.s64 	%rd28, %rd1, %rd20;
	neg.s32 	%r49, %r14;
$L__BB4_14:
	.pragma "nounroll";
	ld.global.f32 	%f84, [%rd28];
	max.f32 	%f170, %f170, %f84;
	add.s64 	%rd28, %rd28, 4;
	add.s32 	%r49, %r49, 1;
	setp.ne.s32 	%p10, %r49, 0;
	@%p10 bra 	$L__BB4_14;
$L__BB4_15:
	st.shared.f32 	[_ZZ15softmax_forwardPfiE7max_val], %f170;
$L__BB4_16:
	bar.sync 	0;
	setp.ge.s32 	%p11, %r1, %r35;
	mul.wide.u32 	%rd21, %r1, 4;
	add.s64 	%rd8, %rd1, %rd21;
	@%p11 bra 	$L__BB4_18;
	ld.global.f32 	%f85, [%rd8];
	ld.shared.f32 	%f86, [_ZZ15softmax_forwardPfiE7max_val];
	sub.f32 	%f87, %f85, %f86;
	fma.rn.f32 	%f88, %f87, 0f3BBB989D, 0f3F000000;
	cvt.sat.f32.f32 	%f89, %f88;
	mov.f32 	%f90, 0f4B400001;
	mov.f32 	%f91, 0f437C0000;
	fma.rm.f32 	%f92, %f89, %f91, %f90;
	add.f32 	%f93, %f92, 0fCB40007F;
	neg.f32 	%f94, %f93;
	fma.rn.f32 	%f95, %f87, 0f3FB8AA3B, %f94;
	fma.rn.f32 	%f96, %f87, 0f32A57060, %f95;
	mov.b32 	%r40, %f92;
	shl.b32 	%r41, %r40, 23;
	mov.b32 	%f97, %r41;
	ex2.approx.ftz.f32 	%f98, %f96;
	mul.f32 	%f99, %f98, %f97;
	st.global.f32 	[%rd8], %f99;
$L__BB4_18:
	setp.ne.s32 	%p12, %r1, 0;
	bar.sync 	0;
	@%p12 bra 	$L__BB4_33;
	mov.b32 	%r42, 0;
	st.shared.u32 	[_ZZ15softmax_forwardPfiE7sum_exp], %r42;
	setp.lt.s32 	%p13, %r35, 1;
	@%p13 bra 	$L__BB4_33;
	and.b32  	%r20, %r35, 15;
	setp.lt.u32 	%p14, %r35, 16;
	mov.b32 	%r52, 0;
	mov.f32 	%f179, 0f00000000;
	@%p14 bra 	$L__BB4_23;
	and.b32  	%r52, %r35, 2147483632;
	neg.s32 	%r50, %r52;
	add.s64 	%rd29, %rd1, 32;
	mov.f32 	%f179, 0f00000000;
$L__BB4_22:
	.pragma "nounroll";
	ld.global.f32 	%f103, [%rd29+-32];
	add.f32 	%f104, %f103, %f179;
	ld.global.f32 	%f105, [%rd29+-28];
	add.f32 	%f106, %f105, %f104;
	ld.global.f32 	%f107, [%rd29+-24];
	add.f32 	%f108, %f107, %f106;
	ld.global.f32 	%f109, [%rd29+-20];
	add.f32 	%f110, %f109, %f108;
	ld.global.f32 	%f111, [%rd29+-16];
	add.f32 	%f112, %f111, %f110;
	ld.global.f32 	%f113, [%rd29+-12];
	add.f32 	%f114, %f113, %f112;
	ld.global.f32 	%f115, [%rd29+-8];
	add.f32 	%f116, %f115, %f114;
	ld.global.f32 	%f117, [%rd29+-4];
	add.f32 	%f118, %f117, %f116;
	ld.global.f32 	%f119, [%rd29];
	add.f32 	%f120, %f119, %f118;
	ld.global.f32 	%f121, [%rd29+4];
	add.f32 	%f122, %f121, %f120;
	ld.global.f32 	%f123, [%rd29+8];
	add.f32 	%f124, %f123, %f122;
	ld.global.f32 	%f125, [%rd29+12];
	add.f32 	%f126, %f125, %f124;
	ld.global.f32 	%f127, [%rd29+16];
	add.f32 	%f128, %f127, %f126;
	ld.global.f32 	%f129, [%rd29+20];
	add.f32 	%f130, %f129, %f128;
	ld.global.f32 	%f131, [%rd29+24];
	add.f32 	%f132, %f131, %f130;
	ld.global.f32 	%f133, [%rd29+28];
	add.f32 	%f179, %f133, %f132;
	add.s32 	%r50, %r50, 16;
	add.s64 	%rd29, %rd29, 64;
	setp.ne.s32 	%p15, %r50, 0;
	@%p15 bra 	$L__BB4_22;
$L__BB4_23:
	setp.eq.s32 	%p16, %r20, 0;
	@%p16 bra 	$L__BB4_32;
	and.b32  	%r26, %r35, 7;
	setp.lt.u32 	%p17, %r20, 8;
	@%p17 bra 	$L__BB4_26;
	mul.wide.u32 	%rd22, %r52, 4;
	add.s64 	%rd23, %rd1, %rd22;
	ld.global.f32 	%f135, [%rd23];
	add.f32 	%f136, %f135, %f179;
	ld.global.f32 	%f137, [%rd23+4];
	add.f32 	%f138, %f137, %f136;
	ld.global.f32 	%f139, [%rd23+8];
	add.f32 	%f140, %f139, %f138;
	ld.global.f32 	%f141, [%rd23+12];
	add.f32 	%f142, %f141, %f140;
	ld.global.f32 	%f143, [%rd23+16];
	add.f32 	%f144, %f143, %f142;
	ld.global.f32 	%f145, [%rd23+20];
	add.f32 	%f146, %f145, %f144;
	ld.global.f32 	%f147, [%rd23+24];
	add.f32 	%f148, %f147, %f146;
	ld.global.f32 	%f149, [%rd23+28];
	add.f32 	%f179, %f149, %f148;
	add.s32 	%r52, %r52, 8;
$L__BB4_26:
	setp.eq.s32 	%p18, %r26, 0;
	@%p18 bra 	$L__BB4_32;
	and.b32  	%r29, %r35, 3;
	setp.lt.u32 	%p19, %r26, 4;
	@%p19 bra 	$L__BB4_29;
	mul.wide.u32 	%rd24, %r52, 4;
	add.s64 	%rd25, %rd1, %rd24;
	ld.global.f32 	%f151, [%rd25];
	add.f32 	%f152, %f151, %f179;
	ld.global.f32 	%f153, [%rd25+4];
	add.f32 	%f154, %f153, %f152;
	ld.global.f32 	%f155, [%rd25+8];
	add.f32 	%f156, %f155, %f154;
	ld.global.f32 	%f157, [%rd25+12];
	add.f32 	%f179, %f157, %f156;
	add.s32 	%r52, %r52, 4;
$L__BB4_29:
	setp.eq.s32 	%p20, %r29, 0;
	@%p20 bra 	$L__BB4_32;
	mul.wide.u32 	%rd26, %r52, 4;
	add.s64 	%rd30, %rd1, %rd26;
	neg.s32 	%r54, %r29;
$L__BB4_31:
	.pragma "nounroll";
	ld.global.f32 	%f158, [%rd30];
	add.f32 	%f179, %f158, %f179;
	add.s64 	%rd30, %rd30, 4;
	add.s32 	%r54, %r54, 1;
	setp.ne.s32 	%p21, %r54, 0;
	@%p21 bra 	$L__BB4_31;
$L__BB4_32:
	st.shared.f32 	[_ZZ15softmax_forwardPfiE7sum_exp], %f179;
$L__BB4_33:
	setp.ge.s32 	%p22, %r1, %r35;
	bar.sync 	0;
	@%p22 bra 	$L__BB4_35;
	ld.global.f32 	%f159, [%rd8];
	ld.shared.f32 	%f160, [_ZZ15softmax_forwardPfiE7sum_exp];
	div.rn.f32 	%f161, %f159, %f160;
	st.global.f32 	[%rd8], %f161;
$L__BB4_35:
	ret;

}
	// .globl	_Z18fc_backward_weightPKfS0_Pfiif
.visible .entry _Z18fc_backward_weightPKfS0_Pfiif(
	.param .u64 .ptr .align 1 _Z18fc_backward_weightPKfS0_Pfiif_param_0,
	.param .u64 .ptr .align 1 _Z18fc_backward_weightPKfS0_Pfiif_param_1,
	.param .u64 .ptr .align 1 _Z18fc_backward_weightPKfS0_Pfiif_param_2,
	.param .u32 _Z18fc_backward_weightPKfS0_Pfiif_param_3,
	.param .u32 _Z18fc_backward_weightPKfS0_Pfiif_param_4,
	.param .f32 _Z18fc_backward_weightPKfS0_Pfiif_param_5
)
{
	.reg .pred 	%p<4>;
	.reg .b32 	%r<6>;
	.reg .b32 	%f<8>;
	.reg .b64 	%rd<13>;

	ld.param.u64 	%rd1, [_Z18fc_backward_weightPKfS0_Pfiif_param_0];
	ld.param.u64 	%rd2, [_Z18fc_backward_weightPKfS0_Pfiif_param_1];
	ld.param.u64 	%rd3, [_Z18fc_backward_weightPKfS0_Pfiif_param_2];
	ld.param.u32 	%r3, [_Z18fc_backward_weightPKfS0_Pfiif_param_3];
	ld.param.u32 	%r4, [_Z18fc_backward_weightPKfS0_Pfiif_param_4];
	ld.param.f32 	%f1, [_Z18fc_backward_weightPKfS0_Pfiif_param_5];
	mov.u32 	%r1, %ctaid.x;
	mov.u32 	%r2, %tid.x;
	setp.ge.s32 	%p1, %r1, %r4;
	setp.ge.s32 	%p2, %r2, %r3;
	or.pred  	%p3, %p2, %p1;
	@%p3 bra 	$L__BB5_2;
	cvta.to.global.u64 	%rd4, %rd2;
	cvta.to.global.u64 	%rd5, %rd1;
	cvta.to.global.u64 	%rd6, %rd3;
	mad.lo.s32 	%r5, %r3, %r1, %r2;
	mul.wide.u32 	%rd7, %r5, 4;
	add.s64 	%rd8, %rd6, %rd7;
	neg.f32 	%f2, %f1;
	mul.wide.u32 	%rd9, %r1, 4;
	add.s64 	%rd10, %rd4, %rd9;
	ld.global.f32 	%f3, [%rd10];
	mul.f32 	%f4, %f3, %f2;
	mul.wide.u32 	%rd11, %r2, 4;
	add.s64 	%rd12, %rd5, %rd11;
	ld.global.f32 	%f5, [%rd12];
	mul.f32 	%f6, %f4, %f5;
	atom.global.add.f32 	%f7, [%rd8], %f6;
$L__BB5_2:
	ret;

}
	// .globl	_Z16fc_backward_biasPKfPfif
.visible .entry _Z16fc_backward_biasPKfPfif(
	.param .u64 .ptr .align 1 _Z16fc_backward_biasPKfPfif_param_0,
	.param .u64 .ptr .align 1 _Z16fc_backward_biasPKfPfif_param_1,
	.param .u32 _Z16fc_backward_biasPKfPfif_param_2,
	.param .f32 _Z16fc_backward_biasPKfPfif_param_3
)
{
	.reg .pred 	%p<2>;
	.reg .b32 	%r<6>;
	.reg .b32 	%f<6>;
	.reg .b64 	%rd<8>;

	ld.param.u64 	%rd1, [_Z16fc_backward_biasPKfPfif_param_0];
	ld.param.u64 	%rd2, [_Z16fc_backward_biasPKfPfif_param_1];
	ld.param.u32 	%r2, [_Z16fc_backward_biasPKfPfif_param_2];
	ld.param.f32 	%f1, [_Z16fc_backward_biasPKfPfif_param_3];
	mov.u32 	%r3, %ctaid.x;
	mov.u32 	%r4, %ntid.x;
	mov.u32 	%r5, %tid.x;
	mad.lo.s32 	%r1, %r3, %r4, %r5;
	setp.ge.s32 	%p1, %r1, %r2;
	@%p1 bra 	$L__BB6_2;
	cvta.to.global.u64 	%rd3, %rd1;
	cvta.to.global.u64 	%rd4, %rd2;
	mul.wide.s32 	%rd5, %r1, 4;
	add.s64 	%rd6, %rd4, %rd5;
	neg.f32 	%f2, %f1;
	add.s64 	%rd7, %rd3, %rd5;
	ld.global.f32 	%f3, [%rd7];
	mul.f32 	%f4, %f3, %f2;
	atom.global.add.f32 	%f5, [%rd6], %f4;
$L__BB6_2:
	ret;

}
	// .globl	_Z17fc_backward_inputPKfS0_Pfii
.visible .entry _Z17fc_backward_inputPKfS0_Pfii(
	.param .u64 .ptr .align 1 _Z17fc_backward_inputPKfS0_Pfii_param_0,
	.param .u64 .ptr .align 1 _Z17fc_backward_inputPKfS0_Pfii_param_1,
	.param .u64 .ptr .align 1 _Z17fc_backward_inputPKfS0_Pfii_param_2,
	.param .u32 _Z17fc_backward_inputPKfS0_Pfii_param_3,
	.param .u32 _Z17fc_backward_inputPKfS0_Pfii_param_4
)
{
	.reg .pred 	%p<11>;
	.reg .b32 	%r<38>;
	.reg .b32 	%f<112>;
	.reg .b64 	%rd<58>;

	ld.param.u64 	%rd10, [_Z17fc_backward_inputPKfS0_Pfii_param_0];
	ld.param.u64 	%rd11, [_Z17fc_backward_inputPKfS0_Pfii_param_1];
	ld.param.u64 	%rd9, [_Z17fc_backward_inputPKfS0_Pfii_param_2];
	ld.param.u32 	%r23, [_Z17fc_backward_inputPKfS0_Pfii_param_3];
	ld.param.u32 	%r24, [_Z17fc_backward_inputPKfS0_Pfii_param_4];
	cvta.to.global.u64 	%rd1, %rd11;
	cvta.to.global.u64 	%rd2, %rd10;
	mov.u32 	%r25, %ctaid.x;
	mov.u32 	%r26, %ntid.x;
	mov.u32 	%r27, %tid.x;
	mad.lo.s32 	%r1, %r25, %r26, %r27;
	setp.ge.s32 	%p1, %r1, %r23;
	@%p1 bra 	$L__BB7_15;
	setp.lt.s32 	%p2, %r24, 1;
	mov.f32 	%f111, 0f00000000;
	@%p2 bra 	$L__BB7_14;
	and.b32  	%r2, %r24, 15;
	setp.lt.u32 	%p3, %r24, 16;
	mov.f32 	%f111, 0f00000000;
	mov.b32 	%r34, 0;
	@%p3 bra 	$L__BB7_5;
	and.b32  	%r34, %r24, 2147483632;
	neg.s32 	%r32, %r34;
	shl.b32 	%r5, %r23, 4;
	add.s64 	%rd56, %rd2, 32;
	mov.f32 	%f111, 0f00000000;
	mul.wide.s32 	%rd14, %r23, 4;
	mov.u32 	%r31, %r1;
$L__BB7_4:
	.pragma "nounroll";
	ld.global.f32 	%f18, [%rd56+-32];
	mul.wide.s32 	%rd12, %r31, 4;
	add.s64 	%rd13, %rd1, %rd12;
	ld.global.f32 	%f19, [%rd13];
	fma.rn.f32 	%f20, %f18, %f19, %f111;
	ld.global.f32 	%f21, [%rd56+-28];
	add.s64 	%rd15, %rd13, %rd14;
	ld.global.f32 	%f22, [%rd15];
	fma.rn.f32 	%f23, %f21, %f22, %f20;
	ld.global.f32 	%f24, [%rd56+-24];
	add.s64 	%rd16, %rd15, %rd14;
	ld.global.f32 	%f25, [%rd16];
	fma.rn.f32 	%f26, %f24, %f25, %f23;
	ld.global.f32 	%f27, [%rd56+-20];
	add.s64 	%rd17, %rd16, %rd14;
	ld.global.f32 	%f28, [%rd17];
	fma.rn.f32 	%f29, %f27, %f28, %f26;
	ld.global.f32 	%f30, [%rd56+-16];
	add.s64 	%rd18, %rd17, %rd14;
	ld.global.f32 	%f31, [%rd18];
	fma.rn.f32 	%f32, %f30, %f31, %f29;
	ld.global.f32 	%f33, [%rd56+-12];
	add.s64 	%rd19, %rd18, %rd14;
	ld.global.f32 	%f34, [%rd19];
	fma.rn.f32 	%f35, %f33, %f34, %f32;
	ld.global.f32 	%f36, [%rd56+-8];
	add.s64 	%rd20, %rd19, %rd14;
	ld.global.f32 	%f37, [%rd20];
	fma.rn.f32 	%f38, %f36, %f37, %f35;
	ld.global.f32 	%f39, [%rd56+-4];
	add.s64 	%rd21, %rd20, %rd14;
	ld.global.f32 	%f40, [%rd21];
	fma.rn.f32 	%f41, %f39, %f40, %f38;
	ld.global.f32 	%f42, [%rd56];
	add.s64 	%rd22, %rd21, %rd14;
	ld.global.f32 	%f43, [%rd22];
	fma.rn.f32 	%f44, %f42, %f43, %f41;
	ld.global.f32 	%f45, [%rd56+4];
	add.s64 	%rd23, %rd22, %rd14;
	ld.global.f32 	%f46, [%rd23];
	fma.rn.f32 	%f47, %f45, %f46, %f44;
	ld.global.f32 	%f48, [%rd56+8];
	add.s64 	%rd24, %rd23, %rd14;
	ld.global.f32 	%f49, [%rd24];
	fma.rn.f32 	%f50, %f48, %f49, %f47;
	ld.global.f32 	%f51, [%rd56+12];
	add.s64 	%rd25, %rd24, %rd14;
	ld.global.f32 	%f52, [%rd25];
	fma.rn.f32 	%f53, %f51, %f52, %f50;
	ld.global.f32 	%f54, [%rd56+16];
	add.s64 	%rd26, %rd25, %rd14;
	ld.global.f32 	%f55, [%rd26];
	fma.rn.f32 	%f56, %f54, %f55, %f53;
	ld.global.f32 	%f57, [%rd56+20];
	add.s64 	%rd27, %rd26, %rd14;
	ld.global.f32 	%f58, [%rd27];
	fma.rn.f32 	%f59, %f57, %f58, %f56;
	ld.global.f32 	%f60, [%rd56+24];
	add.s64 	%rd28, %rd27, %rd14;
	ld.global.f32 	%f61, [%rd28];
	fma.rn.f32 	%f62, %f60, %f61, %f59;
	ld.global.f32 	%f63, [%rd56+28];
	add.s64 	%rd29, %rd28, %rd14;
	ld.global.f32 	%f64, [%rd29];
	fma.rn.f32 	%f111, %f63, %f64, %f62;
	add.s32 	%r32, %r32, 16;
	add.s32 	%r31, %r31, %r5;
	add.s64 	%rd56, %rd56, 64;
	setp.ne.s32 	%p4, %r32, 0;
	@%p4 bra 	$L__BB7_4;
$L__BB7_5:
	setp.eq.s32 	%p5, %r2, 0;
	@%p5 bra 	$L__BB7_14;
	and.b32  	%r11, %r24, 7;
	setp.lt.u32 	%p6, %r2, 8;
	@%p6 bra 	$L__BB7_8;
	mul.wide.u32 	%rd30, %r34, 4;
	add.s64 	%rd31, %rd2, %rd30;
	ld.global.f32 	%f66, [%rd31];
	mad.lo.s32 	%r29, %r34, %r23, %r1;
	mul.wide.s32 	%rd32, %r29, 4;
	add.s64 	%rd33, %rd1, %rd32;
	ld.global.f32 	%f67, [%rd33];
	fma.rn.f32 	%f68, %f66, %f67, %f111;
	ld.global.f32 	%f69, [%rd31+4];
	mul.wide.s32 	%rd34, %r23, 4;
	add.s64 	%rd35, %rd33, %rd34;
	ld.global.f32 	%f70, [%rd35];
	fma.rn.f32 	%f71, %f69, %f70, %f68;
	ld.global.f32 	%f72, [%rd31+8];
	add.s64 	%rd36, %rd35, %rd34;
	ld.global.f32 	%f73, [%rd36];
	fma.rn.f32 	%f74, %f72, %f73, %f71;
	ld.global.f32 	%f75, [%rd31+12];
	add.s64 	%rd37, %rd36, %rd34;
	ld.global.f32 	%f76, [%rd37];
	fma.rn.f32 	%f77, %f75, %f76, %f74;
	ld.global.f32 	%f78, [%rd31+16];
	add.s64 	%rd38, %rd37, %rd34;
	ld.global.f32 	%f79, [%rd38];
	fma.rn.f32 	%f80, %f78, %f79, %f77;
	ld.global.f32 	%f81, [%rd31+20];
	add.s64 	%rd39, %rd38, %rd34;
	ld.global.f32 	%f82, [%rd39];
	fma.rn.f32 	%f83, %f81, %f82, %f80;
	ld.global.f32 	%f84, [%rd31+24];
	add.s64 	%rd40, %rd39, %rd34;
	ld.global.f32 	%f85, [%rd40];
	fma.rn.f32 	%f86, %f84, %f85, %f83;
	ld.global.f32 	%f87, [%rd31+28];
	add.s64 	%rd41, %rd40, %rd34;
	ld.global.f32 	%f88, [%rd41];
	fma.rn.f32 	%f111, %f87, %f88, %f86;
	add.s32 	%r34, %r34, 8;
$L__BB7_8:
	setp.eq.s32 	%p7, %r11, 0;
	@%p7 bra 	$L__BB7_14;
	and.b32  	%r14, %r24, 3;
	setp.lt.u32 	%p8, %r11, 4;
	@%p8 bra 	$L__BB7_11;
	mul.wide.u32 	%rd42, %r34, 4;
	add.s64 	%rd43, %rd2, %rd42;
	ld.global.f32 	%f90, [%rd43];
	mad.lo.s32 	%r30, %r34, %r23, %r1;
	mul.wide.s32 	%rd44, %r30, 4;
	add.s64 	%rd45, %rd1, %rd44;
	ld.global.f32 	%f91, [%rd45];
	fma.rn.f32 	%f92, %f90, %f91, %f111;
	ld.global.f32 	%f93, [%rd43+4];
	mul.wide.s32 	%rd46, %r23, 4;
	add.s64 	%rd47, %rd45, %rd46;
	ld.global.f32 	%f94, [%rd47];
	fma.rn.f32 	%f95, %f93, %f94, %f92;
	ld.global.f32 	%f96, [%rd43+8];
	add.s64 	%rd48, %rd47, %rd46;
	ld.global.f32 	%f97, [%rd48];
	fma.rn.f32 	%f98, %f96, %f97, %f95;
	ld.global.f32 	%f99, [%rd43+12];
	add.s64 	%rd49, %rd48, %rd46;
	ld.global.f32 	%f100, [%rd49];
	fma.rn.f32 	%f111, %f99, %f100, %f98;
	add.s32 	%r34, %r34, 4;
$L__BB7_11:
	setp.eq.s32 	%p9, %r14, 0;
	@%p9 bra 	$L__BB7_14;
	mad.lo.s32 	%r37, %r34, %r23, %r1;
	mul.wide.u32 	%rd50, %r34, 4;
	add.s64 	%rd57, %rd2, %rd50;
	neg.s32 	%r36, %r14;
$L__BB7_13:
	.pragma "nounroll";
	ld.global.f32 	%f101, [%rd57];
	mul.wide.s32 	%rd51, %r37, 4;
	add.s64 	%rd52, %rd1, %rd51;
	ld.global.f32 	%f102, [%rd52];
	fma.rn.f32 	%f111, %f101, %f102, %f111;
	add.s32 	%r37, %r37, %r23;
	add.s64 	%rd57, %rd57, 4;
	add.s32 	%r36, %r36, 1;
	setp.ne.s32 	%p10, %r36, 0;
	@%p10 bra 	$L__BB7_13;
$L__BB7_14:
	cvta.to.global.u64 	%rd53, %rd9;
	mul.wide.s32 	%rd54, %r1, 4;
	add.s64 	%rd55, %rd53, %rd54;
	st.global.f32 	[%rd55], %f111;
$L__BB7_15:
	ret;

}
	// .globl	_Z22conv2d_backward_weightPKfS0_Pfiiiiif
.visible .entry _Z22conv2d_backward_weightPKfS0_Pfiiiiif(
	.param .u64 .ptr .align 1 _Z22conv2d_backward_weightPKfS0_Pfiiiiif_param_0,
	.param .u64 .ptr .align 1 _Z22conv2d_backward_weightPKfS0_Pfiiiiif_param_1,
	.param .u64 .ptr .align 1 _Z22conv2d_backward_weightPKfS0_Pfiiiiif_param_2,
	.param .u32 _Z22conv2d_backward_weightPKfS0_Pfiiiiif_param_3,
	.param .u32 _Z22conv2d_backward_weightPKfS0_Pfiiiiif_param_4,
	.param .u32 _Z22conv2d_backward_weightPKfS0_Pfiiiiif_param_5,
	.param .u32 _Z22conv2d_backward_weightPKfS0_Pfiiiiif_param_6,
	.param .u32 _Z22conv2d_backward_weightPKfS0_Pfiiiiif_param_7,
	.param .f32 _Z22conv2d_backward_weightPKfS0_Pfiiiiif_param_8
)
{
	.reg .pred 	%p<19>;
	.reg .b32 	%r<54>;
	.reg .b32 	%f<123>;
	.reg .b64 	%rd<26>;

	ld.param.u64 	%rd7, [_Z22conv2d_backward_weightPKfS0_Pfiiiiif_param_0];
	ld.param.u64 	%rd8, [_Z22conv2d_backward_weightPKfS0_Pfiiiiif_param_1];
	ld.param.u64 	%rd6, [_Z22conv2d_backward_weightPKfS0_Pfiiiiif_param_2];
	ld.param.u32 	%r27, [_Z22conv2d_backward_weightPKfS0_Pfiiiiif_param_3];
	ld.param.u32 	%r31, [_Z22conv2d_backward_weightPKfS0_Pfiiiiif_param_4];
	ld.param.u32 	%r28, [_Z22conv2d_backward_weightPKfS0_Pfiiiiif_param_5];
	ld.param.u32 	%r29, [_Z22conv2d_backward_weightPKfS0_Pfiiiiif_param_6];
	ld.param.u32 	%r30, [_Z22conv2d_backward_weightPKfS0_Pfiiiiif_param_7];
	ld.param.f32 	%f17, [_Z22conv2d_backward_weightPKfS0_Pfiiiiif_param_8];
	cvta.to.global.u64 	%rd1, %rd8;
	cvta.to.global.u64 	%rd2, %rd7;
	mov.u32 	%r1, %ctaid.x;
	mov.u32 	%r2, %ctaid.y;
	mov.u32 	%r3, %ctaid.z;
	mov.u32 	%r4, %tid.x;
	setp.ge.s32 	%p1, %r1, %r31;
	setp.ge.s32 	%p2, %r2, %r27;
	or.pred  	%p3, %p2, %p1;
	setp.ge.s32 	%p4, %r3, %r30;
	or.pred  	%p5, %p3, %p4;
	setp.ge.s32 	%p6, %r4, %r30;
	or.pred  	%p7, %p6, %p5;
	@%p7 bra 	$L__BB8_18;
	setp.lt.s32 	%p8, %r29, 1;
	mov.f32 	%f121, 0f00000000;
	@%p8 bra 	$L__BB8_17;
	mad.lo.s32 	%r5, %r28, %r2, %r3;
	mul.lo.s32 	%r6, %r29, %r1;
	and.b32  	%r7, %r29, 15;
	and.b32  	%r8, %r29, 7;
	and.b32  	%r9, %r29, 2147483632;
	and.b32  	%r10, %r29, 3;
	neg.s32 	%r11, %r9;
	add.s64 	%rd3, %rd1, 32;
	mov.f32 	%f121, 0f00000000;
	mov.b32 	%r47, 0;
$L__BB8_3:
	setp.lt.u32 	%p9, %r29, 16;
	add.s32 	%r34, %r5, %r47;
	mad.lo.s32 	%r13, %r34, %r28, %r4;
	add.s32 	%r35, %r47, %r6;
	mul.lo.s32 	%r14, %r35, %r29;
	mov.b32 	%r52, 0;
	@%p9 bra 	$L__BB8_6;
	mov.u32 	%r48, %r14;
	mov.u32 	%r49, %r13;
	mov.u32 	%r50, %r11;
$L__BB8_5:
	.pragma "nounroll";
	mul.wide.s32 	%rd9, %r49, 4;
	add.s64 	%rd10, %rd2, %rd9;
	mul.wide.s32 	%rd11, %r48, 4;
	add.s64 	%rd12, %rd3, %rd11;
	ld.global.f32 	%f21, [%rd10];
	ld.global.f32 	%f22, [%rd12+-32];
	fma.rn.f32 	%f23, %f21, %f22, %f121;
	ld.global.f32 	%f24, [%rd10+4];
	ld.global.f32 	%f25, [%rd12+-28];
	fma.rn.f32 	%f26, %f24, %f25, %f23;
	ld.global.f32 	%f27, [%rd10+8];
	ld.global.f32 	%f28, [%rd12+-24];
	fma.rn.f32 	%f29, %f27, %f28, %f26;
	ld.global.f32 	%f30, [%rd10+12];
	ld.global.f32 	%f31, [%rd12+-20];
	fma.rn.f32 	%f32, %f30, %f31, %f29;
	ld.global.f32 	%f33, [%rd10+16];
	ld.global.f32 	%f34, [%rd12+-16];
	fma.rn.f32 	%f35, %f33, %f34, %f32;
	ld.global.f32 	%f36, [%rd10+20];
	ld.global.f32 	%f37, [%rd12+-12];
	fma.rn.f32 	%f38, %f36, %f37, %f35;
	ld.global.f32 	%f39, [%rd10+24];
	ld.global.f32 	%f40, [%rd12+-8];
	fma.rn.f32 	%f41, %f39, %f40, %f38;
	ld.global.f32 	%f42, [%rd10+28];
	ld.global.f32 	%f43, [%rd12+-4];
	fma.rn.f32 	%f44, %f42, %f43, %f41;
	ld.global.f32 	%f45, [%rd10+32];
	ld.global.f32 	%f46, [%rd12];
	fma.rn.f32 	%f47, %f45, %f46, %f44;
	ld.global.f32 	%f48, [%rd10+36];
	ld.global.f32 	%f49, [%rd12+4];
	fma.rn.f32 	%f50, %f48, %f49, %f47;
	ld.global.f32 	%f51, [%rd10+40];
	ld.global.f32 	%f52, [%rd12+8];
	fma.rn.f32 	%f53, %f51, %f52, %f50;
	ld.global.f32 	%f54, [%rd10+44];
	ld.global.f32 	%f55, [%rd12+12];
	fma.rn.f32 	%f56, %f54, %f55, %f53;
	ld.global.f32 	%f57, [%rd10+48];
	ld.global.f32 	%f58, [%rd12+16];
	fma.rn.f32 	%f59, %f57, %f58, %f56;
	ld.global.f32 	%f60, [%rd10+52];
	ld.global.f32 	%f61, [%rd12+20];
	fma.rn.f32 	%f62, %f60, %f61, %f59;
	ld.global.f32 	%f63, [%rd10+56];
	ld.global.f32 	%f64, [%rd12+24];
	fma.rn.f32 	%f65, %f63, %f64, %f62;
	ld.global.f32 	%f66, [%rd10+60];
	ld.global.f32 	%f67, [%rd12+28];
	fma.rn.f32 	%f121, %f66, %f67, %f65;
	add.s32 	%r50, %r50, 16;
	add.s32 	%r49, %r49, 16;
	add.s32 	%r48, %r48, 16;
	setp.ne.s32 	%p10, %r50, 0;
	mov.u32 	%r52, %r9;
	@%p10 bra 	$L__BB8_5;
$L__BB8_6:
	setp.eq.s32 	%p11, %r7, 0;
	@%p11 bra 	$L__BB8_16;
	add.s32 	%r36, %r7, -1;
	setp.lt.u32 	%p12, %r36, 7;
	@%p12 bra 	$L__BB8_9;
	add.s32 	%r37, %r13, %r52;
	add.s32 	%r38, %r52, %r14;
	mul.wide.s32 	%rd13, %r37, 4;
	add.s64 	%rd14, %rd2, %rd13;
	ld.global.f32 	%f69, [%rd14];
	mul.wide.s32 	%rd15, %r38, 4;
	add.s64 	%rd16, %rd1, %rd15;
	ld.global.f32 	%f70, [%rd16];
	fma.rn.f32 	%f71, %f69, %f70, %f121;
	ld.global.f32 	%f72, [%rd14+4];
	ld.global.f32 	%f73, [%rd16+4];
	fma.rn.f32 	%f74, %f72, %f73, %f71;
	ld.global.f32 	%f75, [%rd14+8];
	ld.global.f32 	%f76, [%rd16+8];
	fma.rn.f32 	%f77, %f75, %f76, %f74;
	ld.global.f32 	%f78, [%rd14+12];
	ld.global.f32 	%f79, [%rd16+12];
	fma.rn.f32 	%f80, %f78, %f79, %f77;
	ld.global.f32 	%f81, [%rd14+16];
	ld.global.f32 	%f82, [%rd16+16];
	fma.rn.f32 	%f83, %f81, %f82, %f80;
	ld.global.f32 	%f84, [%rd14+20];
	ld.global.f32 	%f85, [%rd16+20];
	fma.rn.f32 	%f86, %f84, %f85, %f83;
	ld.global.f32 	%f87, [%rd14+24];
	ld.global.f32 	%f88, [%rd16+24];
	fma.rn.f32 	%f89, %f87, %f88, %f86;
	ld.global.f32 	%f90, [%rd14+28];
	ld.global.f32 	%f91, [%rd16+28];
	fma.rn.f32 	%f121, %f90, %f91, %f89;
	add.s32 	%r52, %r52, 8;
$L__BB8_9:
	setp.eq.s32 	%p13, %r8, 0;
	@%p13 bra 	$L__BB8_16;
	add.s32 	%r39, %r8, -1;
	setp.lt.u32 	%p14, %r39, 3;
	@%p14 bra 	$L__BB8_12;
	add.s32 	%r40, %r13, %r52;
	add.s32 	%r41, %r52, %r14;
	mul.wide.s32 	%rd17, %r40, 4;
	add.s64 	%rd18, %rd2, %rd17;
	ld.global.f32 	%f93, [%rd18];
	mul.wide.s32 	%rd19, %r41, 4;
	add.s64 	%rd20, %rd1, %rd19;
	ld.global.f32 	%f94, [%rd20];
	fma.rn.f32 	%f95, %f93, %f94, %f121;
	ld.global.f32 	%f96, [%rd18+4];
	ld.global.f32 	%f97, [%rd20+4];
	fma.rn.f32 	%f98, %f96, %f97, %f95;
	ld.global.f32 	%f99, [%rd18+8];
	ld.global.f32 	%f100, [%rd20+8];
	fma.rn.f32 	%f101, %f99, %f100, %f98;
	ld.global.f32 	%f102, [%rd18+12];
	ld.global.f32 	%f103, [%rd20+12];
	fma.rn.f32 	%f121, %f102, %f103, %f101;
	add.s32 	%r52, %r52, 4;
$L__BB8_12:
	setp.eq.s32 	%p15, %r10, 0;
	@%p15 bra 	$L__BB8_16;
	setp.eq.s32 	%p16, %r10, 1;
	add.s32 	%r42, %r13, %r52;
	add.s32 	%r43, %r52, %r14;
	mul.wide.s32 	%rd21, %r42, 4;
	add.s64 	%rd4, %rd2, %rd21;
	ld.global.f32 	%f104, [%rd4];
	mul.wide.s32 	%rd22, %r43, 4;
	add.s64 	%rd5, %rd1, %rd22;
	ld.global.f32 	%f105, [%rd5];
	fma.rn.f32 	%f121, %f104, %f105, %f121;
	@%p16 bra 	$L__BB8_16;
	setp.eq.s32 	%p17, %r10, 2;
	ld.global.f32 	%f106, [%rd4+4];
	ld.global.f32 	%f107, [%rd5+4];
	fma.rn.f32 	%f121, %f106, %f107, %f121;
	@%p17 bra 	$L__BB8_16;
	ld.global.f32 	%f108, [%rd4+8];
	ld.global.f32 	%f109, [%rd5+8];
	fma.rn.f32 	%f121, %f108, %f109, %f121;
$L__BB8_16:
	add.s32 	%r47, %r47, 1;
	setp.ne.s32 	%p18, %r47, %r29;
	@%p18 bra 	$L__BB8_3;
$L__BB8_17:
	mad.lo.s32 	%r44, %r27, %r1, %r2;
	mad.lo.s32 	%r45, %r30, %r44, %r3;
	mad.lo.s32 	%r46, %r45, %r30, %r4;
	cvta.to.global.u64 	%rd23, %rd6;
	mul.wide.s32 	%rd24, %r46, 4;
	add.s64 	%rd25, %rd23, %rd24;
	neg.f32 	%f110, %f17;
	mul.f32 	%f111, %f121, %f110;
	atom.global.add.f32 	%f112, [%rd25], %f111;
$L__BB8_18:
	ret;

}
	// .globl	_Z20conv2d_backward_biasPKfPfiif
.visible .entry _Z20conv2d_backward_biasPKfPfiif(
	.param .u64 .ptr .align 1 _Z20conv2d_backward_biasPKfPfiif_param_0,
	.param .u64 .ptr .align 1 _Z20conv2d_backward_biasPKfPfiif_param_1,
	.param .u32 _Z20conv2d_backward_biasPKfPfiif_param_2,
	.param .u32 _Z20conv2d_backward_biasPKfPfiif_param_3,
	.param .f32 _Z20conv2d_backward_biasPKfPfiif_param_4
)
{
	.reg .pred 	%p<13>;
	.reg .b32 	%r<39>;
	.reg .b32 	%f<92>;
	.reg .b64 	%rd<16>;

	ld.param.u64 	%rd5, [_Z20conv2d_backward_biasPKfPfiif_param_0];
	ld.param.u64 	%rd4, [_Z20conv2d_backward_biasPKfPfiif_param_1];
	ld.param.u32 	%r23, [_Z20conv2d_backward_biasPKfPfiif_param_2];
	ld.param.u32 	%r22, [_Z20conv2d_backward_biasPKfPfiif_param_3];
	ld.param.f32 	%f17, [_Z20conv2d_backward_biasPKfPfiif_param_4];
	cvta.to.global.u64 	%rd1, %rd5;
	mov.u32 	%r24, %ctaid.x;
	mov.u32 	%r25, %ntid.x;
	mov.u32 	%r26, %tid.x;
	mad.lo.s32 	%r1, %r24, %r25, %r26;
	setp.ge.s32 	%p1, %r1, %r23;
	@%p1 bra 	$L__BB9_18;
	setp.lt.s32 	%p2, %r22, 1;
	mov.f32 	%f90, 0f00000000;
	@%p2 bra 	$L__BB9_17;
	mul.lo.s32 	%r2, %r22, %r1;
	and.b32  	%r3, %r22, 15;
	add.s32 	%r4, %r3, -1;
	and.b32  	%r5, %r22, 7;
	add.s32 	%r6, %r5, -1;
	and.b32  	%r7, %r22, 2147483632;
	and.b32  	%r8, %r22, 3;
	neg.s32 	%r9, %r7;
	add.s64 	%rd2, %rd1, 32;
	mov.f32 	%f90, 0f00000000;
	mov.b32 	%r33, 0;
$L__BB9_3:
	setp.lt.u32 	%p3, %r22, 16;
	add.s32 	%r29, %r33, %r2;
	mul.lo.s32 	%r11, %r29, %r22;
	mov.b32 	%r37, 0;
	@%p3 bra 	$L__BB9_6;
	mov.u32 	%r34, %r11;
	mov.u32 	%r35, %r9;
$L__BB9_5:
	.pragma "nounroll";
	mul.wide.s32 	%rd6, %r34, 4;
	add.s64 	%rd7, %rd2, %rd6;
	ld.global.f32 	%f21, [%rd7+-32];
	add.f32 	%f22, %f90, %f21;
	ld.global.f32 	%f23, [%rd7+-28];
	add.f32 	%f24, %f22, %f23;
	ld.global.f32 	%f25, [%rd7+-24];
	add.f32 	%f26, %f24, %f25;
	ld.global.f32 	%f27, [%rd7+-20];
	add.f32 	%f28, %f26, %f27;
	ld.global.f32 	%f29, [%rd7+-16];
	add.f32 	%f30, %f28, %f29;
	ld.global.f32 	%f31, [%rd7+-12];
	add.f32 	%f32, %f30, %f31;
	ld.global.f32 	%f33, [%rd7+-8];
	add.f32 	%f34, %f32, %f33;
	ld.global.f32 	%f35, [%rd7+-4];
	add.f32 	%f36, %f34, %f35;
	ld.global.f32 	%f37, [%rd7];
	add.f32 	%f38, %f36, %f37;
	ld.global.f32 	%f39, [%rd7+4];
	add.f32 	%f40, %f38, %f39;
	ld.global.f32 	%f41, [%rd7+8];
	add.f32 	%f42, %f40, %f41;
	ld.global.f32 	%f43, [%rd7+12];
	add.f32 	%f44, %f42, %f43;
	ld.global.f32 	%f45, [%rd7+16];
	add.f32 	%f46, %f44, %f45;
	ld.global.f32 	%f47, [%rd7+20];
	add.f32 	%f48, %f46, %f47;
	ld.global.f32 	%f49, [%rd7+24];
	add.f32 	%f50, %f48, %f49;
	ld.global.f32 	%f51, [%rd7+28];
	add.f32 	%f90, %f50, %f51;
	add.s32 	%r35, %r35, 16;
	add.s32 	%r34, %r34, 16;
	setp.ne.s32 	%p4, %r35, 0;
	mov.u32 	%r37, %r7;
	@%p4 bra 	$L__BB9_5;
$L__BB9_6:
	setp.eq.s32 	%p5, %r3, 0;
	@%p5 bra 	$L__BB9_16;
	setp.lt.u32 	%p6, %r4, 7;
	@%p6 bra 	$L__BB9_9;
	add.s32 	%r30, %r37, %r11;
	mul.wide.s32 	%rd8, %r30, 4;
	add.s64 	%rd9, %rd1, %rd8;
	ld.global.f32 	%f53, [%rd9];
	add.f32 	%f54, %f90, %f53;
	ld.global.f32 	%f55, [%rd9+4];
	add.f32 	%f56, %f54, %f55;
	ld.global.f32 	%f57, [%rd9+8];
	add.f32 	%f58, %f56, %f57;
	ld.global.f32 	%f59, [%rd9+12];
	add.f32 	%f60, %f58, %f59;
	ld.global.f32 	%f61, [%rd9+16];
	add.f32 	%f62, %f60, %f61;
	ld.global.f32 	%f63, [%rd9+20];
	add.f32 	%f64, %f62, %f63;
	ld.global.f32 	%f65, [%rd9+24];
	add.f32 	%f66, %f64, %f65;
	ld.global.f32 	%f67, [%rd9+28];
	add.f32 	%f90, %f66, %f67;
	add.s32 	%r37, %r37, 8;
$L__BB9_9:
	setp.eq.s32 	%p7, %r5, 0;
	@%p7 bra 	$L__BB9_16;
	setp.lt.u32 	%p8, %r6, 3;
	@%p8 bra 	$L__BB9_12;
	add.s32 	%r31, %r37, %r11;
	mul.wide.s32 	%rd10, %r31, 4;
	add.s64 	%rd11, %rd1, %rd10;
	ld.global.f32 	%f69, [%rd11];
	add.f32 	%f70, %f90, %f69;
	ld.global.f32 	%f71, [%rd11+4];
	add.f32 	%f72, %f70, %f71;
	ld.global.f32 	%f73, [%rd11+8];
	add.f32 	%f74, %f72, %f73;
	ld.global.f32 	%f75, [%rd11+12];
	add.f32 	%f90, %f74, %f75;
	add.s32 	%r37, %r37, 4;
$L__BB9_12:
	setp.eq.s32 	%p9, %r8, 0;
	@%p9 bra 	$L__BB9_16;
	setp.eq.s32 	%p10, %r8, 1;
	add.s32 	%r32, %r37, %r11;
	mul.wide.s32 	%rd12, %r32, 4;
	add.s64 	%rd3, %rd1, %rd12;
	ld.global.f32 	%f76, [%rd3];
	add.f32 	%f90, %f90, %f76;
	@%p10 bra 	$L__BB9_16;
	setp.eq.s32 	%p11, %r8, 2;
	ld.global.f32 	%f77, [%rd3+4];
	add.f32 	%f90, %f90, %f77;
	@%p11 bra 	$L__BB9_16;
	ld.global.f32 	%f78, [%rd3+8];
	add.f32 	%f90, %f90, %f78;
$L__BB9_16:
	add.s32 	%r33, %r33, 1;
	setp.ne.s32 	%p12, %r33, %r22;
	@%p12 bra 	$L__BB9_3;
$L__BB9_17:
	cvta.to.global.u64 	%rd13, %rd4;
	mul.wide.s32 	%rd14, %r1, 4;
	add.s64 	%rd15, %rd13, %rd14;
	neg.f32 	%f79, %f17;
	mul.f32 	%f80, %f90, %f79;
	atom.global.add.f32 	%f81, [%rd15], %f80;
$L__BB9_18:
	ret;

}
	// .globl	_Z21conv2d_backward_inputPKfS0_Pfiiiii
.visible .entry _Z21conv2d_backward_inputPKfS0_Pfiiiii(
	.param .u64 .ptr .align 1 _Z21conv2d_backward_inputPKfS0_Pfiiiii_param_0,
	.param .u64 .ptr .align 1 _Z21conv2d_backward_inputPKfS0_Pfiiiii_param_1,
	.param .u64 .ptr .align 1 _Z21conv2d_backward_inputPKfS0_Pfiiiii_param_2,
	.param .u32 _Z21conv2d_backward_inputPKfS0_Pfiiiii_param_3,
	.param .u32 _Z21conv2d_backward_inputPKfS0_Pfiiiii_param_4,
	.param .u32 _Z21conv2d_backward_inputPKfS0_Pfiiiii_param_5,
	.param .u32 _Z21conv2d_backward_inputPKfS0_Pfiiiii_param_6,
	.param .u32 _Z21conv2d_backward_inputPKfS0_Pfiiiii_param_7
)
{
	.reg .pred 	%p<109>;
	.reg .b32 	%r<80>;
	.reg .b32 	%f<101>;
	.reg .b64 	%rd<41>;

	ld.param.u64 	%rd9, [_Z21conv2d_backward_inputPKfS0_Pfiiiii_param_0];
	ld.param.u64 	%rd10, [_Z21conv2d_backward_inputPKfS0_Pfiiiii_param_1];
	ld.param.u32 	%r24, [_Z21conv2d_backward_inputPKfS0_Pfiiiii_param_3];
	ld.param.u32 	%r25, [_Z21conv2d_backward_inputPKfS0_Pfiiiii_param_4];
	ld.param.u32 	%r26, [_Z21conv2d_backward_inputPKfS0_Pfiiiii_param_5];
	ld.param.u32 	%r27, [_Z21conv2d_backward_inputPKfS0_Pfiiiii_param_6];
	ld.param.u32 	%r28, [_Z21conv2d_backward_inputPKfS0_Pfiiiii_param_7];
	cvta.to.global.u64 	%rd1, %rd10;
	cvta.to.global.u64 	%rd2, %rd9;
	mov.u32 	%r1, %ctaid.x;
	mov.u32 	%r2, %ctaid.y;
	mov.u32 	%r3, %tid.x;
	setp.ge.s32 	%p2, %r1, %r24;
	setp.ge.s32 	%p3, %r2, %r26;
	or.pred  	%p4, %p2, %p3;
	setp.ge.s32 	%p5, %r3, %r26;
	or.pred  	%p6, %p5, %p4;
	@%p6 bra 	$L__BB10_47;
	mov.f32 	%f79, 0f00000000;
	min.s32 	%r29, %r25, %r28;
	setp.lt.s32 	%p7, %r29, 1;
	@%p7 bra 	$L__BB10_46;
	and.b32  	%r4, %r28, 7;
	and.b32  	%r5, %r28, 3;
	and.b32  	%r6, %r28, 2147483640;
	and.b32  	%r7, %r28, 1;
	mov.f32 	%f79, 0f00000000;
	mov.b32 	%r74, 0;
$L__BB10_3:
	mul.lo.s32 	%r9, %r74, %r27;
	mad.lo.s32 	%r32, %r74, %r24, %r1;
	mul.lo.s32 	%r10, %r32, %r28;
	mov.b32 	%r75, 0;
$L__BB10_4:
	setp.lt.u32 	%p8, %r28, 8;
	sub.s32 	%r34, %r2, %r75;
	setp.gt.s32 	%p9, %r34, -1;
	setp.lt.s32 	%p10, %r34, %r27;
	and.pred  	%p1, %p9, %p10;
	add.s32 	%r35, %r34, %r9;
	mul.lo.s32 	%r12, %r35, %r27;
	add.s32 	%r36, %r75, %r10;
	mul.lo.s32 	%r13, %r36, %r28;
	mov.b32 	%r78, 0;
	@%p8 bra 	$L__BB10_23;
	mov.b32 	%r76, 0;
	cvt.s64.s32 	%rd14, %r13;
$L__BB10_6:
	.pragma "nounroll";
	sub.s32 	%r38, %r3, %r76;
	setp.gt.s32 	%p11, %r38, -1;
	setp.lt.s32 	%p12, %r38, %r27;
	and.pred  	%p13, %p11, %p12;
	and.pred  	%p15, %p1, %p13;
	add.s32 	%r39, %r38, %r12;
	mul.wide.s32 	%rd11, %r39, 4;
	add.s64 	%rd3, %rd2, %rd11;
	not.pred 	%p16, %p15;
	@%p16 bra 	$L__BB10_8;
	add.s32 	%r40, %r76, %r13;
	ld.global.f32 	%f44, [%rd3];
	mul.wide.s32 	%rd12, %r40, 4;
	add.s64 	%rd13, %rd1, %rd12;
	ld.global.f32 	%f45, [%rd13];
	fma.rn.f32 	%f79, %f44, %f45, %f79;
$L__BB10_8:
	not.b32 	%r41, %r76;
	add.s32 	%r42, %r3, %r41;
	setp.gt.s32 	%p17, %r42, -1;
	setp.lt.s32 	%p18, %r42, %r27;
	and.pred  	%p19, %p17, %p18;
	and.pred  	%p21, %p1, %p19;
	cvt.s64.s32 	%rd15, %r76;
	add.s64 	%rd16, %rd15, %rd14;
	shl.b64 	%rd17, %rd16, 2;
	add.s64 	%rd4, %rd1, %rd17;
	not.pred 	%p22, %p21;
	@%p22 bra 	$L__BB10_10;
	ld.global.f32 	%f46, [%rd3+-4];
	ld.global.f32 	%f47, [%rd4+4];
	fma.rn.f32 	%f79, %f46, %f47, %f79;
$L__BB10_10:
	sub.s32 	%r43, %r3, %r76;
	add.s32 	%r44, %r43, -2;
	setp.gt.s32 	%p23, %r44, -1;
	setp.lt.s32 	%p24, %r44, %r27;
	and.pred  	%p25, %p23, %p24;
	and.pred  	%p27, %p1, %p25;
	not.pred 	%p28, %p27;
	@%p28 bra 	$L__BB10_12;
	ld.global.f32 	%f48, [%rd3+-8];
	ld.global.f32 	%f49, [%rd4+8];
	fma.rn.f32 	%f79, %f48, %f49, %f79;
$L__BB10_12:
	sub.s32 	%r45, %r3, %r76;
	add.s32 	%r46, %r45, -3;
	setp.gt.s32 	%p29, %r46, -1;
	setp.lt.s32 	%p30, %r46, %r27;
	and.pred  	%p31, %p29, %p30;
	and.pred  	%p33, %p1, %p31;
	not.pred 	%p34, %p33;
	@%p34 bra 	$L__BB10_14;
	ld.global.f32 	%f50, [%rd3+-12];
	ld.global.f32 	%f51, [%rd4+12];
	fma.rn.f32 	%f79, %f50, %f51, %f79;
$L__BB10_14:
	sub.s32 	%r47, %r3, %r76;
	add.s32 	%r48, %r47, -4;
	setp.gt.s32 	%p35, %r48, -1;
	setp.lt.s32 	%p36, %r48, %r27;
	and.pred  	%p37, %p35, %p36;
	and.pred  	%p39, %p1, %p37;
	not.pred 	%p40, %p39;
	@%p40 bra 	$L__BB10_16;
	ld.global.f32 	%f52, [%rd3+-16];
	ld.global.f32 	%f53, [%rd4+16];
	fma.rn.f32 	%f79, %f52, %f53, %f79;
$L__BB10_16:
	sub.s32 	%r49, %r3, %r76;
	add.s32 	%r50, %r49, -5;
	setp.gt.s32 	%p41, %r50, -1;
	setp.lt.s32 	%p42, %r50, %r27;
	and.pred  	%p43, %p41, %p42;
	and.pred  	%p45, %p1, %p43;
	not.pred 	%p46, %p45;
	@%p46 bra 	$L__BB10_18;
	ld.global.f32 	%f54, [%rd3+-20];
	ld.global.f32 	%f55, [%rd4+20];
	fma.rn.f32 	%f79, %f54, %f55, %f79;
$L__BB10_18:
	sub.s32 	%r51, %r3, %r76;
	add.s32 	%r52, %r51, -6;
	setp.gt.s32 	%p47, %r52, -1;
	setp.lt.s32 	%p48, %r52, %r27;
	and.pred  	%p49, %p47, %p48;
	and.pred  	%p51, %p1, %p49;
	not.pred 	%p52, %p51;
	@%p52 bra 	$L__BB10_20;
	ld.global.f32 	%f56, [%rd3+-24];
	ld.global.f32 	%f57, [%rd4+24];
	fma.rn.f32 	%f79, %f56, %f57, %f79;
$L__BB10_20:
	sub.s32 	%r53, %r3, %r76;
	add.s32 	%r54, %r53, -7;
	setp.gt.s32 	%p53, %r54, -1;
	setp.lt.s32 	%p54, %r54, %r27;
	and.pred  	%p55, %p53, %p54;
	and.pred  	%p57, %p1, %p55;
	not.pred 	%p58, %p57;
	@%p58 bra 	$L__BB10_22;
	ld.global.f32 	%f58, [%rd3+-28];
	ld.global.f32 	%f59, [%rd4+28];
	fma.rn.f32 	%f79, %f58, %f59, %f79;
$L__BB10_22:
	add.s32 	%r76, %r76, 8;
	setp.ne.s32 	%p59, %r76, %r6;
	mov.u32 	%r78, %r6;
	@%p59 bra 	$L__BB10_6;
$L__BB10_23:
	setp.eq.s32 	%p60, %r4, 0;
	@%p60 bra 	$L__BB10_44;
	add.s32 	%r55, %r4, -1;
	setp.lt.u32 	%p61, %r55, 3;
	@%p61 bra 	$L__BB10_34;
	sub.s32 	%r56, %r3, %r78;
	setp.gt.s32 	%p62, %r56, -1;
	setp.lt.s32 	%p63, %r56, %r27;
	and.pred  	%p64, %p62, %p63;
	and.pred  	%p66, %p1, %p64;
	add.s32 	%r57, %r56, %r12;
	mul.wide.s32 	%rd18, %r57, 4;
	add.s64 	%rd5, %rd2, %rd18;
	not.pred 	%p67, %p66;
	@%p67 bra 	$L__BB10_27;
	add.s32 	%r58, %r78, %r13;
	ld.global.f32 	%f61, [%rd5];
	mul.wide.s32 	%rd19, %r58, 4;
	add.s64 	%rd20, %rd1, %rd19;
	ld.global.f32 	%f62, [%rd20];
	fma.rn.f32 	%f79, %f61, %f62, %f79;
$L__BB10_27:
	not.b32 	%r59, %r78;
	add.s32 	%r60, %r3, %r59;
	setp.gt.s32 	%p68, %r60, -1;
	setp.lt.s32 	%p69, %r60, %r27;
	and.pred  	%p70, %p68, %p69;
	and.pred  	%p72, %p1, %p70;
	cvt.s64.s32 	%rd21, %r13;
	cvt.u64.u32 	%rd22, %r78;
	add.s64 	%rd23, %rd22, %rd21;
	shl.b64 	%rd24, %rd23, 2;
	add.s64 	%rd6, %rd1, %rd24;
	not.pred 	%p73, %p72;
	@%p73 bra 	$L__BB10_29;
	ld.global.f32 	%f63, [%rd5+-4];
	ld.global.f32 	%f64, [%rd6+4];
	fma.rn.f32 	%f79, %f63, %f64, %f79;
$L__BB10_29:
	sub.s32 	%r61, %r3, %r78;
	add.s32 	%r62, %r61, -2;
	setp.gt.s32 	%p74, %r62, -1;
	setp.lt.s32 	%p75, %r62, %r27;
	and.pred  	%p76, %p74, %p75;
	and.pred  	%p78, %p1, %p76;
	not.pred 	%p79, %p78;
	@%p79 bra 	$L__BB10_31;
	ld.global.f32 	%f65, [%rd5+-8];
	ld.global.f32 	%f66, [%rd6+8];
	fma.rn.f32 	%f79, %f65, %f66, %f79;
$L__BB10_31:
	add.s32 	%r64, %r61, -3;
	setp.gt.s32 	%p80, %r64, -1;
	setp.lt.s32 	%p81, %r64, %r27;
	and.pred  	%p82, %p80, %p81;
	and.pred  	%p84, %p1, %p82;
	not.pred 	%p85, %p84;
	@%p85 bra 	$L__BB10_33;
	ld.global.f32 	%f67, [%rd5+-12];
	ld.global.f32 	%f68, [%rd6+12];
	fma.rn.f32 	%f79, %f67, %f68, %f79;
$L__BB10_33:
	add.s32 	%r78, %r78, 4;
$L__BB10_34:
	setp.eq.s32 	%p86, %r5, 0;
	@%p86 bra 	$L__BB10_44;
	setp.eq.s32 	%p87, %r5, 1;
	@%p87 bra 	$L__BB10_41;
	sub.s32 	%r65, %r3, %r78;
	setp.gt.s32 	%p88, %r65, -1;
	setp.lt.s32 	%p89, %r65, %r27;
	and.pred  	%p90, %p88, %p89;
	and.pred  	%p92, %p1, %p90;
	add.s32 	%r66, %r65, %r12;
	mul.wide.s32 	%rd25, %r66, 4;
	add.s64 	%rd7, %rd2, %rd25;
	not.pred 	%p93, %p92;
	@%p93 bra 	$L__BB10_38;
	add.s32 	%r67, %r78, %r13;
	ld.global.f32 	%f70, [%rd7];
	mul.wide.s32 	%rd26, %r67, 4;
	add.s64 	%rd27, %rd1, %rd26;
	ld.global.f32 	%f71, [%rd27];
	fma.rn.f32 	%f79, %f70, %f71, %f79;
$L__BB10_38:
	not.b32 	%r68, %r78;
	add.s32 	%r69, %r3, %r68;
	setp.gt.s32 	%p94, %r69, -1;
	setp.lt.s32 	%p95, %r69, %r27;
	and.pred  	%p96, %p94, %p95;
	and.pred  	%p98, %p1, %p96;
	not.pred 	%p99, %p98;
	@%p99 bra 	$L__BB10_40;
	ld.global.f32 	%f72, [%rd7+-4];
	cvt.s64.s32 	%rd28, %r13;
	cvt.s64.s32 	%rd29, %r78;
	add.s64 	%rd30, %rd29, %rd28;
	shl.b64 	%rd31, %rd30, 2;
	add.s64 	%rd32, %rd1, %rd31;
	ld.global.f32 	%f73, [%rd32+4];
	fma.rn.f32 	%f79, %f72, %f73, %f79;
$L__BB10_40:
	add.s32 	%r78, %r78, 2;
$L__BB10_41:
	setp.eq.s32 	%p100, %r7, 0;
	@%p100 bra 	$L__BB10_44;
	sub.s32 	%r21, %r3, %r78;
	setp.gt.s32 	%p101, %r21, -1;
	setp.lt.s32 	%p102, %r21, %r27;
	and.pred  	%p103, %p101, %p102;
	and.pred  	%p105, %p1, %p103;
	not.pred 	%p106, %p105;
	@%p106 bra 	$L__BB10_44;
	add.s32 	%r70, %r21, %r12;
	add.s32 	%r71, %r78, %r13;
	mul.wide.s32 	%rd33, %r70, 4;
	add.s64 	%rd34, %rd2, %rd33;
	ld.global.f32 	%f74, [%rd34];
	mul.wide.s32 	%rd35, %r71, 4;
	add.s64 	%rd36, %rd1, %rd35;
	ld.global.f32 	%f75, [%rd36];
	fma.rn.f32 	%f79, %f74, %f75, %f79;
$L__BB10_44:
	add.s32 	%r75, %r75, 1;
	setp.ne.s32 	%p107, %r75, %r28;
	@%p107 bra 	$L__BB10_4;
	add.s32 	%r74, %r74, 1;
	setp.ne.s32 	%p108, %r74, %r25;
	@%p108 bra 	$L__BB10_3;
$L__BB10_46:
	ld.param.u64 	%rd40, [_Z21conv2d_backward_inputPKfS0_Pfiiiii_param_2];
	mad.lo.s32 	%r72, %r26, %r1, %r2;
	mad.lo.s32 	%r73, %r72, %r26, %r3;
	cvta.to.global.u64 	%rd37, %rd40;
	mul.wide.s32 	%rd38, %r73, 4;
	add.s64 	%rd39, %rd37, %rd38;
	st.global.f32 	[%rd39], %f79;
$L__BB10_47:
	ret;

}
	// .globl	_Z18maxpool2d_backwardPKfPKiPfiii
.visible .entry _Z18maxpool2d_backwardPKfPKiPfiii(
	.param .u64 .ptr .align 1 _Z18maxpool2d_backwardPKfPKiPfiii_param_0,
	.param .u64 .ptr .align 1 _Z18maxpool2d_backwardPKfPKiPfiii_param_1,
	.param .u64 .ptr .align 1 _Z18maxpool2d_backwardPKfPKiPfiii_param_2,
	.param .u32 _Z18maxpool2d_backwardPKfPKiPfiii_param_3,
	.param .u32 _Z18maxpool2d_backwardPKfPKiPfiii_param_4,
	.param .u32 _Z18maxpool2d_backwardPKfPKiPfiii_param_5
)
{
	.reg .pred 	%p<6>;
	.reg .b32 	%r<21>;
	.reg .b32 	%f<3>;
	.reg .b64 	%rd<12>;

	ld.param.u64 	%rd1, [_Z18maxpool2d_backwardPKfPKiPfiii_param_0];
	ld.param.u64 	%rd2, [_Z18maxpool2d_backwardPKfPKiPfiii_param_1];
	ld.param.u64 	%rd3, [_Z18maxpool2d_backwardPKfPKiPfiii_param_2];
	ld.param.u32 	%r6, [_Z18maxpool2d_backwardPKfPKiPfiii_param_3];
	ld.param.u32 	%r4, [_Z18maxpool2d_backwardPKfPKiPfiii_param_4];
	ld.param.u32 	%r5, [_Z18maxpool2d_backwardPKfPKiPfiii_param_5];
	mov.u32 	%r1, %ctaid.x;
	mov.u32 	%r2, %ctaid.y;
	mov.u32 	%r3, %tid.x;
	setp.ge.s32 	%p1, %r1, %r6;
	setp.ge.s32 	%p2, %r2, %r5;
	or.pred  	%p3, %p1, %p2;
	setp.ge.s32 	%p4, %r3, %r5;
	or.pred  	%p5, %p4, %p3;
	@%p5 bra 	$L__BB11_2;
	cvta.to.global.u64 	%rd4, %rd2;
	cvta.to.global.u64 	%rd5, %rd1;
	cvta.to.global.u64 	%rd6, %rd3;
	mad.lo.s32 	%r7, %r5, %r1, %r2;
	mad.lo.s32 	%r8, %r7, %r5, %r3;
	mul.wide.u32 	%rd7, %r8, 4;
	add.s64 	%rd8, %rd4, %rd7;
	ld.global.u32 	%r9, [%rd8];
	shr.u32 	%r10, %r9, 31;
	add.s32 	%r11, %r9, %r10;
	shr.s32 	%r12, %r11, 1;
	and.b32  	%r13, %r11, -2;
	sub.s32 	%r14, %r9, %r13;
	shl.b32 	%r15, %r2, 1;
	shl.b32 	%r16, %r3, 1;
	add.s32 	%r17, %r14, %r16;
	mad.lo.s32 	%r18, %r4, %r1, %r15;
	add.s32 	%r19, %r18, %r12;
	mad.lo.s32 	%r20, %r19, %r4, %r17;
	mul.wide.s32 	%rd9, %r20, 4;
	add.s64 	%rd10, %rd6, %rd9;
	add.s64 	%rd11, %rd5, %rd7;
	ld.global.f32 	%f1, [%rd11];
	atom.global.add.f32 	%f2, [%rd10], %f1;
$L__BB11_2:
	ret;

}
	// .globl	_Z13relu_backwardPfPKfi
.visible .entry _Z13relu_backwardPfPKfi(
	.param .u64 .ptr .align 1 _Z13relu_backwardPfPKfi_param_0,
	.param .u64 .ptr .align 1 _Z13relu_backwardPfPKfi_param_1,
	.param .u32 _Z13relu_backwardPfPKfi_param_2
)
{
	.reg .pred 	%p<3>;
	.reg .b32 	%r<6>;
	.reg .b32 	%f<5>;
	.reg .b64 	%rd<8>;

	ld.param.u64 	%rd1, [_Z13relu_backwardPfPKfi_param_0];
	ld.param.u64 	%rd2, [_Z13relu_backwardPfPKfi_param_1];
	ld.param.u32 	%r2, [_Z13relu_backwardPfPKfi_param_2];
	mov.u32 	%r3, %ctaid.x;
	mov.u32 	%r4, %ntid.x;
	mov.u32 	%r5, %tid.x;
	mad.lo.s32 	%r1, %r3, %r4, %r5;
	setp.ge.s32 	%p1, %r1, %r2;
	@%p1 bra 	$L__BB12_2;
	cvta.to.global.u64 	%rd3, %rd2;
	cvta.to.global.u64 	%rd4, %rd1;
	mul.wide.s32 	%rd5, %r1, 4;
	add.s64 	%rd6, %rd3, %rd5;
	ld.global.f32 	%f1, [%rd6];
	setp.gt.f32 	%p2, %f1, 0f00000000;
	selp.f32 	%f2, 0f3F800000, 0f00000000, %p2;
	add.s64 	%rd7, %rd4, %rd5;
	ld.global.f32 	%f3, [%rd7];
	mul.f32 	%f4, %f3, %f2;
	st.global.f32 	[%rd7], %f4;
$L__BB12_2:
	ret;

}


// ===== COMPILED SASS (sm_100) =====

	.target	sm_100

	.elftype	@"ET_EXEC"


//--------------------- .note.nv.tkinfo           --------------------------
	.section	.note.nv.tkinfo,"",@"SHT_NOTE"
	.sectionflags	@"SHF_NOTE_NV_TKINFO"
	.tkinfo
        /*0018*/ 	.word	0x00000002
        /*0030*/ 	.string	""
        /*0030*/ 	.string	"ptxas"
        /*0030*/ 	.string	"Cuda compilation tools, release 13.0, V13.0.88"
        /*0030*/ 	.string	"Build cuda_13.0.r13.0/compiler.36424714_0"
        /*0030*/ 	.string	"-arch sm_100 -m 64 "



//--------------------- .note.nv.cuinfo           --------------------------
	.section	.note.nv.cuinfo,"",@"SHT_NOTE"
	.sectionflags	@"SHF_NOTE_NV_CUINFO"
        /*0018*/ 	.short	0x0002
        /*001a*/ 	.short	0x0064
        /*001c*/ 	.short	0x0082
	.zero		2


//--------------------- .nv.info                  --------------------------
	.section	.nv.info,"",@"SHT_CUDA_INFO"
	.align	4


	//----- nvinfo : EIATTR_REGCOUNT
	.align		4
        /*0000*/ 	.byte	0x04, 0x2f
        /*0002*/ 	.short	(.L_1 - .L_0)
	.align		4
.L_0:
        /*0004*/ 	.word	index@(_Z12relu_forwardPfi)
        /*0008*/ 	.word	0x00000008


	//----- nvinfo : EIATTR_FRAME_SIZE
	.align		4
.L_1:
        /*000c*/ 	.byte	0x04, 0x11
        /*000e*/ 	.short	(.L_3 - .L_2)
	.align		4
.L_2:
        /*0010*/ 	.word	index@(_Z12relu_forwardPfi)
        /*0014*/ 	.word	0x00000000


	//----- nvinfo : EIATTR_REGCOUNT
	.align		4
.L_3:
        /*0018*/ 	.byte	0x04, 0x2f
        /*001a*/ 	.short	(.L_5 - .L_4)
	.align		4
.L_4:
        /*001c*/ 	.word	index@(_Z14conv2d_forwardPKfS0_S0_Pfiiiii)
        /*0020*/ 	.word	0x0000001f


	//----- nvinfo : EIATTR_FRAME_SIZE
	.align		4
.L_5:
        /*0024*/ 	.byte	0x04, 0x11
        /*0026*/ 	.short	(.L_7 - .L_6)
	.align		4
.L_6:
        /*0028*/ 	.word	index@(_Z14conv2d_forwardPKfS0_S0_Pfiiiii)
        /*002c*/ 	.word	0x00000000


	//----- nvinfo : EIATTR_REGCOUNT
	.align		4
.L_7:
        /*0030*/ 	.byte	0x04, 0x2f
        /*0032*/ 	.short	(.L_9 - .L_8)
	.align		4
.L_8:
        /*0034*/ 	.word	index@(_Z17maxpool2d_forwardPKfPfPiiii)
        /*0038*/ 	.word	0x00000014


	//----- nvinfo : EIATTR_FRAME_SIZE
	.align		4
.L_9:
        /*003c*/ 	.byte	0x04, 0x11
        /*003e*/ 	.short	(.L_11 - .L_10)
	.align		4
.L_10:
        /*0040*/ 	.word	index@(_Z17maxpool2d_forwardPKfPfPiiii)
        /*0044*/ 	.word	0x00000000


	//----- nvinfo : EIATTR_REGCOUNT
	.align		4
.L_11:
        /*0048*/ 	.byte	0x04, 0x2f
        /*004a*/ 	.short	(.L_13 - .L_12)
	.align		4
.L_12:
        /*004c*/ 	.word	index@(_Z10fc_forwardPKfS0_S0_Pfii)
        /*0050*/ 	.word	0x0000001f


	//----- nvinfo : EIATTR_FRAME_SIZE
	.align		4
.L_13:
        /*0054*/ 	.byte	0x04, 0x11
        /*0056*/ 	.short	(.L_15 - .L_14)
	.align		4
.L_14:
        /*0058*/ 	.word	index@(_Z10fc_forwardPKfS0_S0_Pfii)
        /*005c*/ 	.word	0x00000000


	//----- nvinfo : EIATTR_REGCOUNT
	.align		4
.L_15:
        /*0060*/ 	.byte	0x04, 0x2f
        /*0062*/ 	.short	(.L_17 - .L_16)
	.align		4
.L_16:
        /*0064*/ 	.word	index@(_Z15softmax_forwardPfi)
        /*0068*/ 	.word	0x0000001f


	//----- nvinfo : EIATTR_FRAME_SIZE
	.align		4
.L_17:
        /*006c*/ 	.byte	0x04, 0x11
        /*006e*/ 	.short	(.L_19 - .L_18)
	.align		4
.L_18:
        /*0070*/ 	.word	index@($__internal_0_$__cuda_sm3x_div_rn_noftz_f32_slowpath)
        /*0074*/ 	.word	0x00000000


	//----- nvinfo : EIATTR_FRAME_SIZE
	.align		4
.L_19:
        /*0078*/ 	.byte	0x04, 0x11
        /*007a*/ 	.short	(.L_21 - .L_20)
	.align		4
.L_20:
        /*007c*/ 	.word	index@(_Z15softmax_forwardPfi)
        /*0080*/ 	.word	0x00000000


	//----- nvinfo : EIATTR_REGCOUNT
	.align		4
.L_21:
        /*0084*/ 	.byte	0x04, 0x2f
        /*0086*/ 	.short	(.L_23 - .L_22)
	.align		4
.L_22:
        /*0088*/ 	.word	index@(_Z18fc_backward_weightPKfS0_Pfiif)
        /*008c*/ 	.word	0x0000000c


	//----- nvinfo : EIATTR_FRAME_SIZE
	.align		4
.L_23:
        /*0090*/ 	.byte	0x04, 0x11
        /*0092*/ 	.short	(.L_25 - .L_24)
	.align		4
.L_24:
        /*0094*/ 	.word	index@(_Z18fc_backward_weightPKfS0_Pfiif)
        /*0098*/ 	.word	0x00000000


	//----- nvinfo : EIATTR_REGCOUNT
	.align		4
.L_25:
        /*009c*/ 	.byte	0x04, 0x2f
        /*009e*/ 	.short	(.L_27 - .L_26)
	.align		4
.L_26:
        /*00a0*/ 	.word	index@(_Z16fc_backward_biasPKfPfif)
        /*00a4*/ 	.word	0x0000000a


	//----- nvinfo : EIATTR_FRAME_SIZE
	.align		4
.L_27:
        /*00a8*/ 	.byte	0x04, 0x11
        /*00aa*/ 	.short	(.L_29 - .L_28)
	.align		4
.L_28:
        /*00ac*/ 	.word	index@(_Z16fc_backward_biasPKfPfif)
        /*00b0*/ 	.word	0x00000000


	//----- nvinfo : EIATTR_REGCOUNT
	.align		4
.L_29:
        /*00b4*/ 	.byte	0x04, 0x2f
        /*00b6*/ 	.short	(.L_31 - .L_30)
	.align		4
.L_30:
        /*00b8*/ 	.word	index@(_Z17fc_backward_inputPKfS0_Pfii)
        /*00bc*/ 	.word	0x00000020


	//----- nvinfo : EIATTR_FRAME_SIZE
	.align		4
.L_31:
        /*00c0*/ 	.byte	0x04, 0x11
        /*00c2*/ 	.short	(.L_33 - .L_32)
	.align		4
.L_32:
        /*00c4*/ 	.word	index@(_Z17fc_backward_inputPKfS0_Pfii)
        /*00c8*/ 	.word	0x00000000


	//----- nvinfo : EIATTR_REGCOUNT
	.align		4
.L_33:
        /*00cc*/ 	.byte	0x04, 0x2f
        /*00ce*/ 	.short	(.L_35 - .L_34)
	.align		4
.L_34:
        /*00d0*/ 	.word	index@(_Z22conv2d_backward_weightPKfS0_Pfiiiiif)
        /*00d4*/ 	.word	0x00000020


	//----- nvinfo : EIATTR_FRAME_SIZE
	.align		4
.L_35:
        /*00d8*/ 	.byte	0x04, 0x11
        /*00da*/ 	.short	(.L_37 - .L_36)
	.align		4
.L_36:
        /*00dc*/ 	.word	index@(_Z22conv2d_backward_weightPKfS0_Pfiiiiif)
        /*00e0*/ 	.word	0x00000000


	//----- nvinfo : EIATTR_REGCOUNT
	.align		4
.L_37:
        /*00e4*/ 	.byte	0x04, 0x2f
        /*00e6*/ 	.short	(.L_39 - .L_38)
	.align		4
.L_38:
        /*00e8*/ 	.word	index@(_Z20conv2d_backward_biasPKfPfiif)
        /*00ec*/ 	.word	0x0000001e


	//----- nvinfo : EIATTR_FRAME_SIZE
	.align		4
.L_39:
        /*00f0*/ 	.byte	0x04, 0x11
        /*00f2*/ 	.short	(.L_41 - .L_40)
	.align		4
.L_40:
        /*00f4*/ 	.word	index@(_Z20conv2d_backward_biasPKfPfiif)
        /*00f8*/ 	.word	0x00000000


	//----- nvinfo : EIATTR_REGCOUNT
	.align		4
.L_41:
        /*00fc*/ 	.byte	0x04, 0x2f
        /*00fe*/ 	.short	(.L_43 - .L_42)
	.align		4
.L_42:
        /*0100*/ 	.word	index@(_Z21conv2d_backward_inputPKfS0_Pfiiiii)
        /*0104*/ 	.word	0x0000001d


	//----- nvinfo : EIATTR_FRAME_SIZE
	.align		4
.L_43:
        /*0108*/ 	.byte	0x04, 0x11
        /*010a*/ 	.short	(.L_45 - .L_44)
	.align		4
.L_44:
        /*010c*/ 	.word	index@(_Z21conv2d_backward_inputPKfS0_Pfiiiii)
        /*0110*/ 	.word	0x00000000


	//----- nvinfo : EIATTR_REGCOUNT
	.align		4
.L_45:
        /*0114*/ 	.byte	0x04, 0x2f
        /*0116*/ 	.short	(.L_47 - .L_46)
	.align		4
.L_46:
        /*0118*/ 	.word	index@(_Z18maxpool2d_backwardPKfPKiPfiii)
        /*011c*/ 	.word	0x00000010


	//----- nvinfo : EIATTR_FRAME_SIZE
	.align		4
.L_47:
        /*0120*/ 	.byte	0x04, 0x11
        /*0122*/ 	.short	(.L_49 - .L_48)
	.align		4
.L_48:
        /*0124*/ 	.word	index@(_Z18maxpool2d_backwardPKfPKiPfiii)
        /*0128*/ 	.word	0x00000000


	//----- nvinfo : EIATTR_REGCOUNT
	.align		4
.L_49:
        /*012c*/ 	.byte	0x04, 0x2f
        /*012e*/ 	.short	(.L_51 - .L_50)
	.align		4
.L_50:
        /*0130*/ 	.word	index@(_Z13relu_backwardPfPKfi)
        /*0134*/ 	.word	0x0000000a


	//----- nvinfo : EIATTR_FRAME_SIZE
	.align		4
.L_51:
        /*0138*/ 	.byte	0x04, 0x11
        /*013a*/ 	.short	(.L_53 - .L_52)
	.align		4
.L_52:
        /*013c*/ 	.word	index@(_Z13relu_backwardPfPKfi)
        /*0140*/ 	.word	0x00000000


	//----- nvinfo : EIATTR_MIN_STACK_SIZE
	.align		4
.L_53:
        /*0144*/ 	.byte	0x04, 0x12
        /*0146*/ 	.short	(.L_55 - .L_54)
	.align		4
.L_54:
        /*0148*/ 	.word	index@(_Z13relu_backwardPfPKfi)
        /*014c*/ 	.word	0x00000000


	//----- nvinfo : EIATTR_MIN_STACK_SIZE
	.align		4
.L_55:
        /*0150*/ 	.byte	0x04, 0x12
        /*0152*/ 	.short	(.L_57 - .L_56)
	.align		4
.L_56:
        /*0154*/ 	.word	index@(_Z18maxpool2d_backwardPKfPKiPfiii)
        /*0158*/ 	.word	0x00000000


	//----- nvinfo : EIATTR_MIN_STACK_SIZE
	.align		4
.L_57:
        /*015c*/ 	.byte	0x04, 0x12
        /*015e*/ 	.short	(.L_59 - .L_58)
	.align		4
.L_58:
        /*0160*/ 	.word	index@(_Z21conv2d_backward_inputPKfS0_Pfiiiii)
        /*0164*/ 	.word	0x00000000


	//----- nvinfo : EIATTR_MIN_STACK_SIZE
	.align		4
.L_59:
        /*0168*/ 	.byte	0x04, 0x12
        /*016a*/ 	.short	(.L_61 - .L_60)
	.align		4
.L_60:
        /*016c*/ 	.word	index@(_Z20conv2d_backward_biasPKfPfiif)
        /*0170*/ 	.word	0x00000000


	//----- nvinfo : EIATTR_MIN_STACK_SIZE
	.align		4
.L_61:
        /*0174*/ 	.byte	0x04, 0x12
        /*0176*/ 	.short	(.L_63 - .L_62)
	.align		4
.L_62:
        /*0178*/ 	.word	index@(_Z22conv2d_backward_weightPKfS0_Pfiiiiif)
        /*017c*/ 	.word	0x00000000


	//----- nvinfo : EIATTR_MIN_STACK_SIZE
	.align		4
.L_63:
        /*0180*/ 	.byte	0x04, 0x12
        /*0182*/ 	.short	(.L_65 - .L_64)
	.align		4
.L_64:
        /*0184*/ 	.word	index@(_Z17fc_backward_inputPKfS0_Pfii)
        /*0188*/ 	.word	0x00000000


	//----- nvinfo : EIATTR_MIN_STACK_SIZE
	.align		4
.L_65:
        /*018c*/ 	.byte	0x04, 0x12
        /*018e*/ 	.short	(.L_67 - .L_66)
	.align		4
.L_66:
        /*0190*/ 	.word	index@(_Z16fc_backward_biasPKfPfif)
        /*0194*/ 	.word	0x00000000


	//----- nvinfo : EIATTR_MIN_STACK_SIZE
	.align		4
.L_67:
        /*0198*/ 	.byte	0x04, 0x12
        /*019a*/ 	.short	(.L_69 - .L_68)
	.align		4
.L_68:
        /*019c*/ 	.word	index@(_Z18fc_backward_weightPKfS0_Pfiif)
        /*01a0*/ 	.word	0x00000000


	//----- nvinfo : EIATTR_MIN_STACK_SIZE
	.align		4
.L_69:
        /*01a4*/ 	.byte	0x04, 0x12
        /*01a6*/ 	.short	(.L_71 - .L_70)
	.align		4
.L_70:
        /*01a8*/ 	.word	index@(_Z15softmax_forwardPfi)
        /*01ac*/ 	.word	0x00000000


	//----- nvinfo : EIATTR_MIN_STACK_SIZE
	.align		4
.L_71:
        /*01b0*/ 	.byte	0x04, 0x12
        /*01b2*/ 	.short	(.L_73 - .L_72)
	.align		4
.L_72:
        /*01b4*/ 	.word	index@(_Z10fc_forwardPKfS0_S0_Pfii)
        /*01b8*/ 	.word	0x00000000


	//----- nvinfo : EIATTR_MIN_STACK_SIZE
	.align		4
.L_73:
        /*01bc*/ 	.byte	0x04, 0x12
        /*01be*/ 	.short	(.L_75 - .L_74)
	.align		4
.L_74:
        /*01c0*/ 	.word	index@(_Z17maxpool2d_forwardPKfPfPiiii)
        /*01c4*/ 	.word	0x00000000


	//----- nvinfo : EIATTR_MIN_STACK_SIZE
	.align		4
.L_75:
        /*01c8*/ 	.byte	0x04, 0x12
        /*01ca*/ 	.short	(.L_77 - .L_76)
	.align		4
.L_76:
        /*01cc*/ 	.word	index@(_Z14conv2d_forwardPKfS0_S0_Pfiiiii)
        /*01d0*/ 	.word	0x00000000


	//----- nvinfo : EIATTR_MIN_STACK_SIZE
	.align		4
.L_77:
        /*01d4*/ 	.byte	0x04, 0x12
        /*01d6*/ 	.short	(.L_79 - .L_78)
	.align		4
.L_78:
        /*01d8*/ 	.word	index@(_Z12relu_forwardPfi)
        /*01dc*/ 	.word	0x00000000
.L_79:


//--------------------- .nv.compat                --------------------------
	.section	.nv.compat,"",@"SHT_CUDA_COMPAT_INFO"
	.align	4
        /*0000*/ 	.byte	0x02, 0x09, 0x00, 0x00, 0x02, 0x02, 0x01, 0x00, 0x02, 0x05, 0x05, 0x00, 0x03, 0x07, 0x01, 0x01
        /*0010*/ 	.byte	0x02, 0x03, 0x00, 0x00, 0x02, 0x06, 0x01, 0x00, 0x04, 0x0b, 0x08, 0x00, 0x01, 0x00, 0x00, 0x00
        /*0020*/ 	.byte	0x00, 0x00, 0x00, 0x00


//--------------------- .nv.info._Z13relu_backwardPfPKfi --------------------------
	.section	.nv.info._Z13relu_backwardPfPKfi,"",@"SHT_CUDA_INFO"
	.sectionflags	@""
	.align	4


	//----- nvinfo : EIATTR_CUDA_API_VERSION
	.align		4
        /*0000*/ 	.byte	0x04, 0x37
        /*0002*/ 	.short	(.L_81 - .L_80)
.L_80:
        /*0004*/ 	.word	0x00000082


	//----- nvinfo : EIATTR_KPARAM_INFO
	.align		4
.L_81:
        /*0008*/ 	.byte	0x04, 0x17
        /*000a*/ 	.short	(.L_83 - .L_82)
.L_82:
        /*000c*/ 	.word	0x00000000
        /*0010*/ 	.short	0x0002
        /*0012*/ 	.short	0x0010
        /*0014*/ 	.byte	0x00, 0xf0, 0x11, 0x00


	//----- nvinfo : EIATTR_KPARAM_INFO
	.align		4
.L_83:
        /*0018*/ 	.byte	0x04, 0x17
        /*001a*/ 	.short	(.L_85 - .L_84)
.L_84:
        /*001c*/ 	.word	0x00000000
        /*0020*/ 	.short	0x0001
        /*0022*/ 	.short	0x0008
        /*0024*/ 	.byte	0x00, 0xf5, 0x21, 0x00


	//----- nvinfo : EIATTR_KPARAM_INFO
	.align		4
.L_85:
        /*0028*/ 	.byte	0x04, 0x17
        /*002a*/ 	.short	(.L_87 - .L_86)
.L_86:
        /*002c*/ 	.word	0x00000000
        /*0030*/ 	.short	0x0000
        /*0032*/ 	.short	0x0000
        /*0034*/ 	.byte	0x00, 0xf5, 0x21, 0x00


	//----- nvinfo : EIATTR_SPARSE_MMA_MASK
	.align		4
.L_87:
        /*0038*/ 	.byte	0x03, 0x50
        /*003a*/ 	.short	0x0000


	//----- nvinfo : EIATTR_MAXREG_COUNT
	.align		4
        /*003c*/ 	.byte	0x03, 0x1b
        /*003e*/ 	.short	0x00ff


	//----- nvinfo : EIATTR_MERCURY_ISA_VERSION
	.align		4
        /*0040*/ 	.byte	0x03, 0x5f
        /*0042*/ 	.short	0x0101


	//----- nvinfo : EIATTR_VRC_CTA_INIT_COUNT
	.align		4
        /*0044*/ 	.byte	0x02, 0x4a
	.zero		1
	.zero		1


	//----- nvinfo : EIATTR_EXIT_INSTR_OFFSETS
	.align		4
        /*0048*/ 	.byte	0x04, 0x1c
        /*004a*/ 	.short	(.L_89 - .L_88)


	//   ....[0]....
.L_88:
        /*004c*/ 	.word	0x00000070


	//   ....[1]....
        /*0050*/ 	.word	0x00000120


	//----- nvinfo : EIATTR_CBANK_PARAM_SIZE
	.align		4
.L_89:
        /*0054*/ 	.byte	0x03, 0x19
        /*0056*/ 	.short	0x0014


	//----- nvinfo : EIATTR_PARAM_CBANK
	.align		4
        /*0058*/ 	.byte	0x04, 0x0a
        /*005a*/ 	.short	(.L_91 - .L_90)
	.align		4
.L_90:
        /*005c*/ 	.word	index@(.nv.constant0._Z13relu_backwardPfPKfi)
        /*0060*/ 	.short	0x0380
        /*0062*/ 	.short	0x0014


	//----- nvinfo : EIATTR_SW_WAR
	.align		4
.L_91:
        /*0064*/ 	.byte	0x04, 0x36
        /*0066*/ 	.short	(.L_93 - .L_92)
.L_92:
        /*0068*/ 	.word	0x00000008
.L_93:


//--------------------- .nv.info._Z18maxpool2d_backwardPKfPKiPfiii --------------------------
	.section	.nv.info._Z18maxpool2d_backwardPKfPKiPfiii,"",@"SHT_CUDA_INFO"
	.sectionflags	@""
	.align	4


	//----- nvinfo : EIATTR_CUDA_API_VERSION
	.align		4
        /*0000*/ 	.byte	0x04, 0x37
        /*0002*/ 	.short	(.L_95 - .L_94)
.L_94:
        /*0004*/ 	.word	0x00000082


	//----- nvinfo : EIATTR_KPARAM_INFO
	.align		4
.L_95:
        /*0008*/ 	.byte	0x04, 0x17
        /*000a*/ 	.short	(.L_97 - .L_96)
.L_96:
        /*000c*/ 	.word	0x00000000
        /*0010*/ 	.short	0x0005
        /*0012*/ 	.short	0x0020
        /*0014*/ 	.byte	0x00, 0xf0, 0x11, 0x00


	//----- nvinfo : EIATTR_KPARAM_INFO
	.align		4
.L_97:
        /*0018*/ 	.byte	0x04, 0x17
        /*001a*/ 	.short	(.L_99 - .L_98)
.L_98:
        /*001c*/ 	.word	0x00000000
        /*0020*/ 	.short	0x0004
        /*0022*/ 	.short	0x001c
        /*0024*/ 	.byte	0x00, 0xf0, 0x11, 0x00


	//----- nvinfo : EIATTR_KPARAM_INFO
	.align		4
.L_99:
        /*0028*/ 	.byte	0x04, 0x17
        /*002a*/ 	.short	(.L_101 - .L_100)
.L_100:
        /*002c*/ 	.word	0x00000000
        /*0030*/ 	.short	0x0003
        /*0032*/ 	.short	0x0018
        /*0034*/ 	.byte	0x00, 0xf0, 0x11, 0x00


	//----- nvinfo : EIATTR_KPARAM_INFO
	.align		4
.L_101:
        /*0038*/ 	.byte	0x04, 0x17
        /*003a*/ 	.short	(.L_103 - .L_102)
.L_102:
        /*003c*/ 	.word	0x00000000
        /*0040*/ 	.short	0x0002
        /*0042*/ 	.short	0x0010
        /*0044*/ 	.byte	0x00, 0xf5, 0x21, 0x00


	//----- nvinfo : EIATTR_KPARAM_INFO
	.align		4
.L_103:
        /*0048*/ 	.byte	0x04, 0x17
        /*004a*/ 	.short	(.L_105 - .L_104)
.L_104:
        /*004c*/ 	.word	0x00000000
        /*0050*/ 	.short	0x0001
        /*0052*/ 	.short	0x0008
        /*0054*/ 	.byte	0x00, 0xf5, 0x21, 0x00


	//----- nvinfo : EIATTR_KPARAM_INFO
	.align		4
.L_105:
        /*0058*/ 	.byte	0x04, 0x17
        /*005a*/ 	.short	(.L_107 - .L_106)
.L_106:
        /*005c*/ 	.word	0x00000000
        /*0060*/ 	.short	0x0000
        /*0062*/ 	.short	0x0000
        /*0064*/ 	.byte	0x00, 0xf5, 0x21, 0x00


	//----- nvinfo : EIATTR_SPARSE_MMA_MASK
	.align		4
.L_107:
        /*0068*/ 	.byte	0x03, 0x50
        /*006a*/ 	.short	0x0000


	//----- nvinfo : EIATTR_MAXREG_COUNT
	.align		4
        /*006c*/ 	.byte	0x03, 0x1b
        /*006e*/ 	.short	0x00ff


	//----- nvinfo : EIATTR_MERCURY_ISA_VERSION
	.align		4
        /*0070*/ 	.byte	0x03, 0x5f
        /*0072*/ 	.short	0x0101


	//----- nvinfo : EIATTR_VRC_CTA_INIT_COUNT
	.align		4
        /*0074*/ 	.byte	0x02, 0x4a
	.zero		1
	.zero		1


	//----- nvinfo : EIATTR_EXIT_INSTR_OFFSETS
	.align		4
        /*0078*/ 	.byte	0x04, 0x1c
        /*007a*/ 	.short	(.L_109 - .L_108)


	//   ....[0]....
.L_108:
        /*007c*/ 	.word	0x00000090


	//   ....[1]....
        /*0080*/ 	.word	0x000001f0


	//----- nvinfo : EIATTR_CBANK_PARAM_SIZE
	.align		4
.L_109:
        /*0084*/ 	.byte	0x03, 0x19
        /*0086*/ 	.short	0x0024


	//----- nvinfo : EIATTR_PARAM_CBANK
	.align		4
        /*0088*/ 	.byte	0x04, 0x0a
        /*008a*/ 	.short	(.L_111 - .L_110)
	.align		4
.L_110:
        /*008c*/ 	.word	index@(.nv.constant0._Z18maxpool2d_backwardPKfPKiPfiii)
        /*0090*/ 	.short	0x0380
        /*0092*/ 	.short	0x0024


	//----- nvinfo : EIATTR_SW_WAR
	.align		4
.L_111:
        /*0094*/ 	.byte	0x04, 0x36
        /*0096*/ 	.short	(.L_113 - .L_112)
.L_112:
        /*0098*/ 	.word	0x00000008
.L_113:


//--------------------- .nv.info._Z21conv2d_backward_inputPKfS0_Pfiiiii --------------------------
	.section	.nv.info._Z21conv2d_backward_inputPKfS0_Pfiiiii,"",@"SHT_CUDA_INFO"
	.sectionflags	@""
	.align	4


	//----- nvinfo : EIATTR_CUDA_API_VERSION
	.align		4
        /*0000*/ 	.byte	0x04, 0x37
        /*0002*/ 	.short	(.L_115 - .L_114)
.L_114:
        /*0004*/ 	.word	0x00000082


	//----- nvinfo : EIATTR_KPARAM_INFO
	.align		4
.L_115:
        /*0008*/ 	.byte	0x04, 0x17
        /*000a*/ 	.short	(.L_117 - .L_116)
.L_116:
        /*000c*/ 	.word	0x00000000
        /*0010*/ 	.short	0x0007
        /*0012*/ 	.short	0x0028
        /*0014*/ 	.byte	0x00, 0xf0, 0x11, 0x00


	//----- nvinfo : EIATTR_KPARAM_INFO
	.align		4
.L_117:
        /*0018*/ 	.byte	0x04, 0x17
        /*001a*/ 	.short	(.L_119 - .L_118)
.L_118:
        /*001c*/ 	.word	0x00000000
        /*0020*/ 	.short	0x0006
        /*0022*/ 	.short	0x0024
        /*0024*/ 	.byte	0x00, 0xf0, 0x11, 0x00


	//----- nvinfo : EIATTR_KPARAM_INFO
	.align		4
.L_119:
        /*0028*/ 	.byte	0x04, 0x17
        /*002a*/ 	.short	(.L_121 - .L_120)
.L_120:
        /*002c*/ 	.word	0x00000000
        /*0030*/ 	.short	0x0005
        /*0032*/ 	.short	0x0020
        /*0034*/ 	.byte	0x00, 0xf0, 0x11, 0x00


	//----- nvinfo : EIATTR_KPARAM_INFO
	.align		4
.L_121:
        /*0038*/ 	.byte	0x04, 0x17
        /*003a*/ 	.short	(.L_123 - .L_122)
.L_122:
        /*003c*/ 	.word	0x00000000
        /*0040*/ 	.short	0x0004
        /*0042*/ 	.short	0x001c
        /*0044*/ 	.byte	0x00, 0xf0, 0x11, 0x00


	//----- nvinfo : EIATTR_KPARAM_INFO
	.align		4
.L_123:
        /*0048*/ 	.byte	0x04, 0x17
        /*004a*/ 	.short	(.L_125 - .L_124)
.L_124:
        /*004c*/ 	.word	0x00000000
        /*0050*/ 	.short	0x0003
        /*0052*/ 	.short	0x0018
        /*0054*/ 	.byte	0x00, 0xf0, 0x11, 0x00


	//----- nvinfo : EIATTR_KPARAM_INFO
	.align		4
.L_125:
        /*0058*/ 	.byte	0x04, 0x17
        /*005a*/ 	.short	(.L_127 - .L_126)
.L_126:
        /*005c*/ 	.word	0x00000000
        /*0060*/ 	.short	0x0002
        /*0062*/ 	.short	0x0010
        /*0064*/ 	.byte	0x00, 0xf5, 0x21, 0x00


	//----- nvinfo : EIATTR_KPARAM_INFO
	.align		4
.L_127:
        /*0068*/ 	.byte	0x04, 0x17
        /*006a*/ 	.short	(.L_129 - .L_128)
.L_128:
        /*006c*/ 	.word	0x00000000
        /*0070*/ 	.short	0x0001
        /*0072*/ 	.short	0x0008
        /*0074*/ 	.byte	0x00, 0xf5, 0x21, 0x00


	//----- nvinfo : EIATTR_KPARAM_INFO
	.align		4
.L_129:
        /*0078*/ 	.byte	0x04, 0x17
        /*007a*/ 	.short	(.L_131 - .L_130)
.L_130:
        /*007c*/ 	.word	0x00000000
        /*0080*/ 	.short	0x0000
        /*0082*/ 	.short	0x0000
        /*0084*/ 	.byte	0x00, 0xf5, 0x21, 0x00


	//----- nvinfo : EIATTR_SPARSE_MMA_MASK
	.align		4
.L_131:
        /*0088*/ 	.byte	0x03, 0x50
        /*008a*/ 	.short	0x0000


	//----- nvinfo : EIATTR_MAXREG_COUNT
	.align		4
        /*008c*/ 	.byte	0x03, 0x1b
        /*008e*/ 	.short	0x00ff


	//----- nvinfo : EIATTR_MERCURY_ISA_VERSION
	.align		4
        /*0090*/ 	.byte	0x03, 0x5f
        /*0092*/ 	.short	0x0101


	//----- nvinfo : EIATTR_VRC_CTA_INIT_COUNT
	.align		4
        /*0094*/ 	.byte	0x02, 0x4a
	.zero		1
	.zero		1


	//----- nvinfo : EIATTR_EXIT_INSTR_OFFSETS
	.align		4
        /*0098*/ 	.byte	0x04, 0x1c
        /*009a*/ 	.short	(.L_133 - .L_132)


	//   ....[0]....
.L_132:
        /*009c*/ 	.word	0x00000090


	//   ....[1]....
        /*00a0*/ 	.word	0x00000de0


	//----- nvinfo : EIATTR_CRS_STACK_SIZE
	.align		4
.L_133:
        /*00a4*/ 	.byte	0x04, 0x1e
        /*00a6*/ 	.short	(.L_135 - .L_134)
.L_134:
        /*00a8*/ 	.word	0x00000000


	//----- nvinfo : EIATTR_CBANK_PARAM_SIZE
	.align		4
.L_135:
        /*00ac*/ 	.byte	0x03, 0x19
        /*00ae*/ 	.short	0x002c


	//----- nvinfo : EIATTR_PARAM_CBANK
	.align		4
        /*00b0*/ 	.byte	0x04, 0x0a
        /*00b2*/ 	.short	(.L_137 - .L_136)
	.align		4
.L_136:
        /*00b4*/ 	.word	index@(.nv.constant0._Z21conv2d_backward_inputPKfS0_Pfiiiii)
        /*00b8*/ 	.short	0x0380
        /*00ba*/ 	.short	0x002c


	//----- nvinfo : EIATTR_SW_WAR
	.align		4
.L_137:
        /*00bc*/ 	.byte	0x04, 0x36
        /*00be*/ 	.short	(.L_139 - .L_138)
.L_138:
        /*00c0*/ 	.word	0x00000008
.L_139:


//--------------------- .nv.info._Z20conv2d_backward_biasPKfPfiif --------------------------
	.section	.nv.info._Z20conv2d_backward_biasPKfPfiif,"",@"SHT_CUDA_INFO"
	.sectionflags	@""
	.align	4


	//----- nvinfo : EIATTR_CUDA_API_VERSION
	.align		4
        /*0000*/ 	.byte	0x04, 0x37
        /*0002*/ 	.short	(.L_141 - .L_140)
.L_140:
        /*0004*/ 	.word	0x00000082


	//----- nvinfo : EIATTR_KPARAM_INFO
	.align		4
.L_141:
        /*0008*/ 	.byte	0x04, 0x17
        /*000a*/ 	.short	(.L_143 - .L_142)
.L_142:
        /*000c*/ 	.word	0x00000000
        /*0010*/ 	.short	0x0004
        /*0012*/ 	.short	0x0018
        /*0014*/ 	.byte	0x00, 0xf0, 0x11, 0x00


	//----- nvinfo : EIATTR_KPARAM_INFO
	.align		4
.L_143:
        /*0018*/ 	.byte	0x04, 0x17
        /*001a*/ 	.short	(.L_145 - .L_144)
.L_144:
        /*001c*/ 	.word	0x00000000
        /*0020*/ 	.short	0x0003
        /*0022*/ 	.short	0x0014
        /*0024*/ 	.byte	0x00, 0xf0, 0x11, 0x00


	//----- nvinfo : EIATTR_KPARAM_INFO
	.align		4
.L_145:
        /*0028*/ 	.byte	0x04, 0x17
        /*002a*/ 	.short	(.L_147 - .L_146)
.L_146:
        /*002c*/ 	.word	0x00000000
        /*0030*/ 	.short	0x0002
        /*0032*/ 	.short	0x0010
        /*0034*/ 	.byte	0x00, 0xf0, 0x11, 0x00


	//----- nvinfo : EIATTR_KPARAM_INFO
	.align		4
.L_147:
        /*0038*/ 	.byte	0x04, 0x17
        /*003a*/ 	.short	(.L_149 - .L_148)
.L_148:
        /*003c*/ 	.word	0x00000000
        /*0040*/ 	.short	0x0001
        /*0042*/ 	.short	0x0008
        /*0044*/ 	.byte	0x00, 0xf5, 0x21, 0x00


	//----- nvinfo : EIATTR_KPARAM_INFO
	.align		4
.L_149:
        /*0048*/ 	.byte	0x04, 0x17
        /*004a*/ 	.short	(.L_151 - .L_150)
.L_150:
        /*004c*/ 	.word	0x00000000
        /*0050*/ 	.short	0x0000
        /*0052*/ 	.short	0x0000
        /*0054*/ 	.byte	0x00, 0xf5, 0x21, 0x00


	//----- nvinfo : EIATTR_SPARSE_MMA_MASK
	.align		4
.L_151:
        /*0058*/ 	.byte	0x03, 0x50
        /*005a*/ 	.short	0x0000


	//----- nvinfo : EIATTR_MAXREG_COUNT
	.align		4
        /*005c*/ 	.byte	0x03, 0x1b
        /*005e*/ 	.short	0x00ff


	//----- nvinfo : EIATTR_MERCURY_ISA_VERSION
	.align		4
        /*0060*/ 	.byte	0x03, 0x5f
        /*0062*/ 	.short	0x0101


	//----- nvinfo : EIATTR_VRC_CTA_INIT_COUNT
	.align		4
        /*0064*/ 	.byte	0x02, 0x4a
	.zero		1
	.zero		1


	//----- nvinfo : EIATTR_EXIT_INSTR_OFFSETS
	.align		4
        /*0068*/ 	.byte	0x04, 0x1c
        /*006a*/ 	.short	(.L_153 - .L_152)


	//   ....[0]....
.L_152:
        /*006c*/ 	.word	0x00000070


	//   ....[1]....
        /*0070*/ 	.word	0x00000870


	//----- nvinfo : EIATTR_CBANK_PARAM_SIZE
	.align		4
.L_153:
        /*0074*/ 	.byte	0x03, 0x19
        /*0076*/ 	.short	0x001c


	//----- nvinfo : EIATTR_PARAM_CBANK
	.align		4
        /*0078*/ 	.byte	0x04, 0x0a
        /*007a*/ 	.short	(.L_155 - .L_154)
	.align		4
.L_154:
        /*007c*/ 	.word	index@(.nv.constant0._Z20conv2d_backward_biasPKfPfiif)
        /*0080*/ 	.short	0x0380
        /*0082*/ 	.short	0x001c


	//----- nvinfo : EIATTR_SW_WAR
	.align		4
.L_155:
        /*0084*/ 	.byte	0x04, 0x36
        /*0086*/ 	.short	(.L_157 - .L_156)
.L_156:
        /*0088*/ 	.word	0x00000008
.L_157:


//--------------------- .nv.info._Z22conv2d_backward_weightPKfS0_Pfiiiiif --------------------------
	.section	.nv.info._Z22conv2d_backward_weightPKfS0_Pfiiiiif,"",@"SHT_CUDA_INFO"
	.sectionflags	@""
	.align	4


	//----- nvinfo : EIATTR_CUDA_API_VERSION
	.align		4
        /*0000*/ 	.byte	0x04, 0x37
        /*0002*/ 	.short	(.L_159 - .L_158)
.L_158:
        /*0004*/ 	.word	0x00000082


	//----- nvinfo : EIATTR_KPARAM_INFO
	.align		4
.L_159:
        /*0008*/ 	.byte	0x04, 0x17
        /*000a*/ 	.short	(.L_161 - .L_160)
.L_160:
        /*000c*/ 	.word	0x00000000
        /*0010*/ 	.short	0x0008
        /*0012*/ 	.short	0x002c
        /*0014*/ 	.byte	0x00, 0xf0, 0x11, 0x00


	//----- nvinfo : EIATTR_KPARAM_INFO
	.align		4
.L_161:
        /*0018*/ 	.byte	0x04, 0x17
        /*001a*/ 	.short	(.L_163 - .L_162)
.L_162:
        /*001c*/ 	.word	0x00000000
        /*0020*/ 	.short	0x0007
        /*0022*/ 	.short	0x0028
        /*0024*/ 	.byte	0x00, 0xf0, 0x11, 0x00


	//----- nvinfo : EIATTR_KPARAM_INFO
	.align		4
.L_163:
        /*0028*/ 	.byte	0x04, 0x17
        /*002a*/ 	.short	(.L_165 - .L_164)
.L_164:
        /*002c*/ 	.word	0x00000000
        /*0030*/ 	.short	0x0006
        /*0032*/ 	.short	0x0024
        /*0034*/ 	.byte	0x00, 0xf0, 0x11, 0x00


	//----- nvinfo : EIATTR_KPARAM_INFO
	.align		4
.L_165:
        /*0038*/ 	.byte	0x04, 0x17
        /*003a*/ 	.short	(.L_167 - .L_166)
.L_166:
        /*003c*/ 	.word	0x00000000
        /*0040*/ 	.short	0x0005
        /*0042*/ 	.short	0x0020
        /*0044*/ 	.byte	0x00, 0xf0, 0x11, 0x00


	//----- nvinfo : EIATTR_KPARAM_INFO
	.align		4
.L_167:
        /*0048*/ 	.byte	0x04, 0x17
        /*004a*/ 	.short	(.L_169 - .L_168)
.L_168:
        /*004c*/ 	.word	0x00000000
        /*0050*/ 	.short	0x0004
        /*0052*/ 	.short	0x001c
        /*0054*/ 	.byte	0x00, 0xf0, 0x11, 0x00


	//----- nvinfo : EIATTR_KPARAM_INFO
	.align		4
.L_169:
        /*0058*/ 	.byte	0x04, 0x17
        /*005a*/ 	.short	(.L_171 - .L_170)
.L_170:
        /*005c*/ 	.word	0x00000000
        /*0060*/ 	.short	0x0003
        /*0062*/ 	.short	0x0018
        /*0064*/ 	.byte	0x00, 0xf0, 0x11, 0x00


	//----- nvinfo : EIATTR_KPARAM_INFO
	.align		4
.L_171:
        /*0068*/ 	.byte	0x04, 0x17
        /*006a*/ 	.short	(.L_173 - .L_172)
.L_172:
        /*006c*/ 	.word	0x00000000
        /*0070*/ 	.short	0x0002
        /*0072*/ 	.short	0x0010
        /*0074*/ 	.byte	0x00, 0xf5, 0x21, 0x00


	//----- nvinfo : EIATTR_KPARAM_INFO
	.align		4
.L_173:
        /*0078*/ 	.byte	0x04, 0x17
        /*007a*/ 	.short	(.L_175 - .L_174)
.L_174:
        /*007c*/ 	.word	0x00000000
        /*0080*/ 	.short	0x0001
        /*0082*/ 	.short	0x0008
        /*0084*/ 	.byte	0x00, 0xf5, 0x21, 0x00


	//----- nvinfo : EIATTR_KPARAM_INFO
	.align		4
.L_175:
        /*0088*/ 	.byte	0x04, 0x17
        /*008a*/ 	.short	(.L_177 - .L_176)
.L_176:
        /*008c*/ 	.word	0x00000000
        /*0090*/ 	.short	0x0000
        /*0092*/ 	.short	0x0000
        /*0094*/ 	.byte	0x00, 0xf5, 0x21, 0x00


	//----- nvinfo : EIATTR_SPARSE_MMA_MASK
	.align		4
.L_177:
        /*0098*/ 	.byte	0x03, 0x50
        /*009a*/ 	.short	0x0000


	//----- nvinfo : EIATTR_MAXREG_COUNT
	.align		4
        /*009c*/ 	.byte	0x03, 0x1b
        /*009e*/ 	.short	0x00ff


	//----- nvinfo : EIATTR_MERCURY_ISA_VERSION
	.align		4
        /*00a0*/ 	.byte	0x03, 0x5f
        /*00a2*/ 	.short	0x0101


	//----- nvinfo : EIATTR_VRC_CTA_INIT_COUNT
	.align		4
        /*00a4*/ 	.byte	0x02, 0x4a
	.zero		1
	.zero		1


	//----- nvinfo : EIATTR_EXIT_INSTR_OFFSETS
	.align		4
        /*00a8*/ 	.byte	0x04, 0x1c
        /*00aa*/ 	.short	(.L_179 - .L_178)


	//   ....[0]....
.L_178:
        /*00ac*/ 	.word	0x000000b0


	//   ....[1]....
        /*00b0*/ 	.word	0x00000bf0


	//----- nvinfo : EIATTR_CBANK_PARAM_SIZE
	.align		4
.L_179:
        /*00b4*/ 	.byte	0x03, 0x19
        /*00b6*/ 	.short	0x0030


	//----- nvinfo : EIATTR_PARAM_CBANK
	.align		4
        /*00b8*/ 	.byte	0x04, 0x0a
        /*00ba*/ 	.short	(.L_181 - .L_180)
	.align		4
.L_180:
        /*00bc*/ 	.word	index@(.nv.constant0._Z22conv2d_backward_weightPKfS0_Pfiiiiif)
        /*00c0*/ 	.short	0x0380
        /*00c2*/ 	.short	0x0030


	//----- nvinfo : EIATTR_SW_WAR
	.align		4
.L_181:
        /*00c4*/ 	.byte	0x04, 0x36
        /*00c6*/ 	.short	(.L_183 - .L_182)
.L_182:
        /*00c8*/ 	.word	0x00000008
.L_183:


//--------------------- .nv.info._Z17fc_backward_inputPKfS0_Pfii --------------------------
	.section	.nv.info._Z17fc_backward_inputPKfS0_Pfii,"",@"SHT_CUDA_INFO"
	.sectionflags	@""
	.align	4


	//----- nvinfo : EIATTR_CUDA_API_VERSION
	.align		4
        /*0000*/ 	.byte	0x04, 0x37
        /*0002*/ 	.short	(.L_185 - .L_184)
.L_184:
        /*0004*/ 	.word	0x00000082


	//----- nvinfo : EIATTR_KPARAM_INFO
	.align		4
.L_185:
        /*0008*/ 	.byte	0x04, 0x17
        /*000a*/ 	.short	(.L_187 - .L_186)
.L_186:
        /*000c*/ 	.word	0x00000000
        /*0010*/ 	.short	0x0004
        /*0012*/ 	.short	0x001c
        /*0014*/ 	.byte	0x00, 0xf0, 0x11, 0x00


	//----- nvinfo : EIATTR_KPARAM_INFO
	.align		4
.L_187:
        /*0018*/ 	.byte	0x04, 0x17
        /*001a*/ 	.short	(.L_189 - .L_188)
.L_188:
        /*001c*/ 	.word	0x00000000
        /*0020*/ 	.short	0x0003
        /*0022*/ 	.short	0x0018
        /*0024*/ 	.byte	0x00, 0xf0, 0x11, 0x00


	//----- nvinfo : EIATTR_KPARAM_INFO
	.align		4
.L_189:
        /*0028*/ 	.byte	0x04, 0x17
        /*002a*/ 	.short	(.L_191 - .L_190)
.L_190:
        /*002c*/ 	.word	0x00000000
        /*0030*/ 	.short	0x0002
        /*0032*/ 	.short	0x0010
        /*0034*/ 	.byte	0x00, 0xf5, 0x21, 0x00


	//----- nvinfo : EIATTR_KPARAM_INFO
	.align		4
.L_191:
        /*0038*/ 	.byte	0x04, 0x17
        /*003a*/ 	.short	(.L_193 - .L_192)
.L_192:
        /*003c*/ 	.word	0x00000000
        /*0040*/ 	.short	0x0001
        /*0042*/ 	.short	0x0008
        /*0044*/ 	.byte	0x00, 0xf5, 0x21, 0x00


	//----- nvinfo : EIATTR_KPARAM_INFO
	.align		4
.L_193:
        /*0048*/ 	.byte	0x04, 0x17
        /*004a*/ 	.short	(.L_195 - .L_194)
.L_194:
        /*004c*/ 	.word	0x00000000
        /*0050*/ 	.short	0x0000
        /*0052*/ 	.short	0x0000
        /*0054*/ 	.byte	0x00, 0xf5, 0x21, 0x00


	//----- nvinfo : EIATTR_SPARSE_MMA_MASK
	.align		4
.L_195:
        /*0058*/ 	.byte	0x03, 0x50
        /*005a*/ 	.short	0x0000


	//----- nvinfo : EIATTR_MAXREG_COUNT
	.align		4
        /*005c*/ 	.byte	0x03, 0x1b
        /*005e*/ 	.short	0x00ff


	//----- nvinfo : EIATTR_MERCURY_ISA_VERSION
	.align		4
        /*0060*/ 	.byte	0x03, 0x5f
        /*0062*/ 	.short	0x0101


	//----- nvinfo : EIATTR_VRC_CTA_INIT_COUNT
	.align		4
        /*0064*/ 	.byte	0x02, 0x4a
	.zero		1
	.zero		1


	//----- nvinfo : EIATTR_EXIT_INSTR_OFFSETS
	.align		4
        /*0068*/ 	.byte	0x04, 0x1c
        /*006a*/ 	.short	(.L_197 - .L_196)


	//   ....[0]....
.L_196:
        /*006c*/ 	.word	0x00000070


	//   ....[1]....
        /*0070*/ 	.word	0x00000bd0


	//----- nvinfo : EIATTR_CBANK_PARAM_SIZE
	.align		4
.L_197:
        /*0074*/ 	.byte	0x03, 0x19
        /*0076*/ 	.short	0x0020


	//----- nvinfo : EIATTR_PARAM_CBANK
	.align		4
        /*0078*/ 	.byte	0x04, 0x0a
        /*007a*/ 	.short	(.L_199 - .L_198)
	.align		4
.L_198:
        /*007c*/ 	.word	index@(.nv.constant0._Z17fc_backward_inputPKfS0_Pfii)
        /*0080*/ 	.short	0x0380
        /*0082*/ 	.short	0x0020


	//----- nvinfo : EIATTR_SW_WAR
	.align		4
.L_199:
        /*0084*/ 	.byte	0x04, 0x36
        /*0086*/ 	.short	(.L_201 - .L_200)
.L_200:
        /*0088*/ 	.word	0x00000008
.L_201:


//--------------------- .nv.info._Z16fc_backward_biasPKfPfif --------------------------
	.section	.nv.info._Z16fc_backward_biasPKfPfif,"",@"SHT_CUDA_INFO"
	.sectionflags	@""
	.align	4


	//----- nvinfo : EIATTR_CUDA_API_VERSION
	.align		4
        /*0000*/ 	.byte	0x04, 0x37
        /*0002*/ 	.short	(.L_203 - .L_202)
.L_202:
        /*0004*/ 	.word	0x00000082


	//----- nvinfo : EIATTR_KPARAM_INFO
	.align		4
.L_203:
        /*0008*/ 	.byte	0x04, 0x17
        /*000a*/ 	.short	(.L_205 - .L_204)
.L_204:
        /*000c*/ 	.word	0x00000000
        /*0010*/ 	.short	0x0003
        /*0012*/ 	.short	0x0014
        /*0014*/ 	.byte	0x00, 0xf0, 0x11, 0x00


	//----- nvinfo : EIATTR_KPARAM_INFO
	.align		4
.L_205:
        /*0018*/ 	.byte	0x04, 0x17
        /*001a*/ 	.short	(.L_207 - .L_206)
.L_206:
        /*001c*/ 	.word	0x00000000
        /*0020*/ 	.short	0x0002
        /*0022*/ 	.short	0x0010
        /*0024*/ 	.byte	0x00, 0xf0, 0x11, 0x00


	//----- nvinfo : EIATTR_KPARAM_INFO
	.align		4
.L_207:
        /*0028*/ 	.byte	0x04, 0x17
        /*002a*/ 	.short	(.L_209 - .L_208)
.L_208:
        /*002c*/ 	.word	0x00000000
        /*0030*/ 	.short	0x0001
        /*0032*/ 	.short	0x0008
        /*0034*/ 	.byte	0x00, 0xf5, 0x21, 0x00


	//----- nvinfo : EIATTR_KPARAM_INFO
	.align		4
.L_209:
        /*0038*/ 	.byte	0x04, 0x17
        /*003a*/ 	.short	(.L_211 - .L_210)
.L_210:
        /*003c*/ 	.word	0x00000000
        /*0040*/ 	.short	0x0000
        /*0042*/ 	.short	0x0000
        /*0044*/ 	.byte	0x00, 0xf5, 0x21, 0x00


	//----- nvinfo : EIATTR_SPARSE_MMA_MASK
	.align		4
.L_211:
        /*0048*/ 	.byte	0x03, 0x50
        /*004a*/ 	.short	0x0000


	//----- nvinfo : EIATTR_MAXREG_COUNT
	.align		4
        /*004c*/ 	.byte	0x03, 0x1b
        /*004e*/ 	.short	0x00ff


	//----- nvinfo : EIATTR_MERCURY_ISA_VERSION
	.align		4
        /*0050*/ 	.byte	0x03, 0x5f
        /*0052*/ 	.short	0x0101


	//----- nvinfo : EIATTR_VRC_CTA_INIT_COUNT
	.align		4
        /*0054*/ 	.byte	0x02, 0x4a
	.zero		1
	.zero		1


	//----- nvinfo : EIATTR_EXIT_INSTR_OFFSETS
	.align		4
        /*0058*/ 	.byte	0x04, 0x1c
        /*005a*/ 	.short	(.L_213 - .L_212)


	//   ....[0]....
.L_212:
        /*005c*/ 	.word	0x00000070


	//   ....[1]....
        /*0060*/ 	.word	0x00000110


	//----- nvinfo : EIATTR_CBANK_PARAM_SIZE
	.align		4
.L_213:
        /*0064*/ 	.byte	0x03, 0x19
        /*0066*/ 	.short	0x0018


	//----- nvinfo : EIATTR_PARAM_CBANK
	.align		4
        /*0068*/ 	.byte	0x04, 0x0a
        /*006a*/ 	.short	(.L_215 - .L_214)
	.align		4
.L_214:
        /*006c*/ 	.word	index@(.nv.constant0._Z16fc_backward_biasPKfPfif)
        /*0070*/ 	.short	0x0380
        /*0072*/ 	.short	0x0018


	//----- nvinfo : EIATTR_SW_WAR
	.align		4
.L_215:
        /*0074*/ 	.byte	0x04, 0x36
        /*0076*/ 	.short	(.L_217 - .L_216)
.L_216:
        /*0078*/ 	.word	0x00000008
.L_217:


//--------------------- .nv.info._Z18fc_backward_weightPKfS0_Pfiif --------------------------
	.section	.nv.info._Z18fc_backward_weightPKfS0_Pfiif,"",@"SHT_CUDA_INFO"
	.sectionflags	@""
	.align	4


	//----- nvinfo : EIATTR_CUDA_API_VERSION
	.align		4
        /*0000*/ 	.byte	0x04, 0x37
        /*0002*/ 	.short	(.L_219 - .L_218)
.L_218:
        /*0004*/ 	.word	0x00000082


	//----- nvinfo : EIATTR_KPARAM_INFO
	.align		4
.L_219:
        /*0008*/ 	.byte	0x04, 0x17
        /*000a*/ 	.short	(.L_221 - .L_220)
.L_220:
        /*000c*/ 	.word	0x00000000
        /*0010*/ 	.short	0x0005
        /*0012*/ 	.short	0x0020
        /*0014*/ 	.byte	0x00, 0xf0, 0x11, 0x00


	//----- nvinfo : EIATTR_KPARAM_INFO
	.align		4
.L_221:
        /*0018*/ 	.byte	0x04, 0x17
        /*001a*/ 	.short	(.L_223 - .L_222)
.L_222:
        /*001c*/ 	.word	0x00000000
        /*0020*/ 	.short	0x0004
        /*0022*/ 	.short	0x001c
        /*0024*/ 	.byte	0x00, 0xf0, 0x11, 0x00


	//----- nvinfo : EIATTR_KPARAM_INFO
	.align		4
.L_223:
        /*0028*/ 	.byte	0x04, 0x17
        /*002a*/ 	.short	(.L_225 - .L_224)
.L_224:
        /*002c*/ 	.word	0x00000000
        /*0030*/ 	.short	0x0003
        /*0032*/ 	.short	0x0018
        /*0034*/ 	.byte	0x00, 0xf0, 0x11, 0x00


	//----- nvinfo : EIATTR_KPARAM_INFO
	.align		4
.L_225:
        /*0038*/ 	.byte	0x04, 0x17
        /*003a*/ 	.short	(.L_227 - .L_226)
.L_226:
        /*003c*/ 	.word	0x00000000
        /*0040*/ 	.short	0x0002
        /*0042*/ 	.short	0x0010
        /*0044*/ 	.byte	0x00, 0xf5, 0x21, 0x00


	//----- nvinfo : EIATTR_KPARAM_INFO
	.align		4
.L_227:
        /*0048*/ 	.byte	0x04, 0x17
        /*004a*/ 	.short	(.L_229 - .L_228)
.L_228:
        /*004c*/ 	.word	0x00000000
        /*0050*/ 	.short	0x0001
        /*0052*/ 	.short	0x0008
        /*0054*/ 	.byte	0x00, 0xf5, 0x21, 0x00


	//----- nvinfo : EIATTR_KPARAM_INFO
	.align		4
.L_229:
        /*0058*/ 	.byte	0x04, 0x17
        /*005a*/ 	.short	(.L_231 - .L_230)
.L_230:
        /*005c*/ 	.word	0x00000000
        /*0060*/ 	.short	0x0000
        /*0062*/ 	.short	0x0000
        /*0064*/ 	.byte	0x00, 0xf5, 0x21, 0x00


	//----- nvinfo : EIATTR_SPARSE_MMA_MASK
	.align		4
.L_231:
        /*0068*/ 	.byte	0x03, 0x50
        /*006a*/ 	.short	0x0000


	//----- nvinfo : EIATTR_MAXREG_COUNT
	.align		4
        /*006c*/ 	.byte	0x03, 0x1b
        /*006e*/ 	.short	0x00ff


	//----- nvinfo : EIATTR_MERCURY_ISA_VERSION
	.align		4
        /*0070*/ 	.byte	0x03, 0x5f
        /*0072*/ 	.short	0x0101


	//----- nvinfo : EIATTR_VRC_CTA_INIT_COUNT
	.align		4
        /*0074*/ 	.byte	0x02, 0x4a
	.zero		1
	.zero		1


	//----- nvinfo : EIATTR_EXIT_INSTR_OFFSETS
	.align		4
        /*0078*/ 	.byte	0x04, 0x1c
        /*007a*/ 	.short	(.L_233 - .L_232)


	//   ....[0]....
.L_232:
        /*007c*/ 	.word	0x00000060


	//   ....[1]....
        /*0080*/ 	.word	0x00000150


	//----- nvinfo : EIATTR_CBANK_PARAM_SIZE
	.align		4
.L_233:
        /*0084*/ 	.byte	0x03, 0x19
        /*0086*/ 	.short	0x0024


	//----- nvinfo : EIATTR_PARAM_CBANK
	.align		4
        /*0088*/ 	.byte	0x04, 0x0a
        /*008a*/ 	.short	(.L_235 - .L_234)
	.align		4
.L_234:
        /*008c*/ 	.word	index@(.nv.constant0._Z18fc_backward_weightPKfS0_Pfiif)
        /*0090*/ 	.short	0x0380
        /*0092*/ 	.short	0x0024


	//----- nvinfo : EIATTR_SW_WAR
	.align		4
.L_235:
        /*0094*/ 	.byte	0x04, 0x36
        /*0096*/ 	.short	(.L_237 - .L_236)
.L_236:
        /*0098*/ 	.word	0x00000008
.L_237:


//--------------------- .nv.info._Z15softmax_forwardPfi --------------------------
	.section	.nv.info._Z15softmax_forwardPfi,"",@"SHT_CUDA_INFO"
	.sectionflags	@""
	.align	4


	//----- nvinfo : EIATTR_CUDA_API_VERSION
	.align		4
        /*0000*/ 	.byte	0x04, 0x37
        /*0002*/ 	.short	(.L_239 - .L_238)
.L_238:
        /*0004*/ 	.word	0x00000082


	//----- nvinfo : EIATTR_KPARAM_INFO
	.align		4
.L_239:
        /*0008*/ 	.byte	0x04, 0x17
        /*000a*/ 	.short	(.L_241 - .L_240)
.L_240:
        /*000c*/ 	.word	0x00000000
        /*0010*/ 	.short	0x0001
        /*0012*/ 	.short	0x0008
        /*0014*/ 	.byte	0x00, 0xf0, 0x11, 0x00


	//----- nvinfo : EIATTR_KPARAM_INFO
	.align		4
.L_241:
        /*0018*/ 	.byte	0x04, 0x17
        /*001a*/ 	.short	(.L_243 - .L_242)
.L_242:
        /*001c*/ 	.word	0x00000000
        /*0020*/ 	.short	0x0000
        /*0022*/ 	.short	0x0000
        /*0024*/ 	.byte	0x00, 0xf5, 0x21, 0x00


	//----- nvinfo : EIATTR_SPARSE_MMA_MASK
	.align		4
.L_243:
        /*0028*/ 	.byte	0x03, 0x50
        /*002a*/ 	.short	0x0000


	//----- nvinfo : EIATTR_MAXREG_COUNT
	.align		4
        /*002c*/ 	.byte	0x03, 0x1b
        /*002e*/ 	.short	0x00ff


	//----- nvinfo : EIATTR_NUM_BARRIERS
	.align		4
        /*0030*/ 	.byte	0x02, 0x4c
        /*0032*/ 	.byte	0x01
	.zero		1


	//----- nvinfo : EIATTR_MERCURY_ISA_VERSION
	.align		4
        /*0034*/ 	.byte	0x03, 0x5f
        /*0036*/ 	.short	0x0101


	//----- nvinfo : EIATTR_VRC_CTA_INIT_COUNT
	.align		4
        /*0038*/ 	.byte	0x02, 0x4a
	.zero		1
	.zero		1


	//----- nvinfo : EIATTR_EXIT_INSTR_OFFSETS
	.align		4
        /*003c*/ 	.byte	0x04, 0x1c
        /*003e*/ 	.short	(.L_245 - .L_244)


	//   ....[0]....
.L_244:
        /*0040*/ 	.word	0x00000fa0


	//   ....[1]....
        /*0044*/ 	.word	0x000010e0


	//----- nvinfo : EIATTR_CRS_STACK_SIZE
	.align		4
.L_245:
        /*0048*/ 	.byte	0x04, 0x1e
        /*004a*/ 	.short	(.L_247 - .L_246)
.L_246:
        /*004c*/ 	.word	0x00000000


	//----- nvinfo : EIATTR_CBANK_PARAM_SIZE
	.align		4
.L_247:
        /*0050*/ 	.byte	0x03, 0x19
        /*0052*/ 	.short	0x000c


	//----- nvinfo : EIATTR_PARAM_CBANK
	.align		4
        /*0054*/ 	.byte	0x04, 0x0a
        /*0056*/ 	.short	(.L_249 - .L_248)
	.align		4
.L_248:
        /*0058*/ 	.word	index@(.nv.constant0._Z15softmax_forwardPfi)
        /*005c*/ 	.short	0x0380
        /*005e*/ 	.short	0x000c


	//----- nvinfo : EIATTR_SW_WAR
	.align		4
.L_249:
        /*0060*/ 	.byte	0x04, 0x36
        /*0062*/ 	.short	(.L_251 - .L_250)
.L_250:
        /*0064*/ 	.word	0x00000008
.L_251:


//--------------------- .nv.info._Z10fc_forwardPKfS0_S0_Pfii --------------------------
	.section	.nv.info._Z10fc_forwardPKfS0_S0_Pfii,"",@"SHT_CUDA_INFO"
	.sectionflags	@""
	.align	4


	//----- nvinfo : EIATTR_CUDA_API_VERSION
	.align		4
        /*0000*/ 	.byte	0x04, 0x37
        /*0002*/ 	.short	(.L_253 - .L_252)
.L_252:
        /*0004*/ 	.word	0x00000082


	//----- nvinfo : EIATTR_KPARAM_INFO
	.align		4
.L_253:
        /*0008*/ 	.byte	0x04, 0x17
        /*000a*/ 	.short	(.L_255 - .L_254)
.L_254:
        /*000c*/ 	.word	0x00000000
        /*0010*/ 	.short	0x0005
        /*0012*/ 	.short	0x0024
        /*0014*/ 	.byte	0x00, 0xf0, 0x11, 0x00


	//----- nvinfo : EIATTR_KPARAM_INFO
	.align		4
.L_255:
        /*0018*/ 	.byte	0x04, 0x17
        /*001a*/ 	.short	(.L_257 - .L_256)
.L_256:
        /*001c*/ 	.word	0x00000000
        /*0020*/ 	.short	0x0004
        /*0022*/ 	.short	0x0020
        /*0024*/ 	.byte	0x00, 0xf0, 0x11, 0x00


	//----- nvinfo : EIATTR_KPARAM_INFO
	.align		4
.L_257:
        /*0028*/ 	.byte	0x04, 0x17
        /*002a*/ 	.short	(.L_259 - .L_258)
.L_258:
        /*002c*/ 	.word	0x00000000
        /*0030*/ 	.short	0x0003
        /*0032*/ 	.short	0x0018
        /*0034*/ 	.byte	0x00, 0xf5, 0x21, 0x00


	//----- nvinfo : EIATTR_KPARAM_INFO
	.align		4
.L_259:
        /*0038*/ 	.byte	0x04, 0x17
        /*003a*/ 	.short	(.L_261 - .L_260)
.L_260:
        /*003c*/ 	.word	0x00000000
        /*0040*/ 	.short	0x0002
        /*0042*/ 	.short	0x0010
        /*0044*/ 	.byte	0x00, 0xf5, 0x21, 0x00


	//----- nvinfo : EIATTR_KPARAM_INFO
	.align		4
.L_261:
        /*0048*/ 	.byte	0x04, 0x17
        /*004a*/ 	.short	(.L_263 - .L_262)
.L_262:
        /*004c*/ 	.word	0x00000000
        /*0050*/ 	.short	0x0001
        /*0052*/ 	.short	0x0008
        /*0054*/ 	.byte	0x00, 0xf5, 0x21, 0x00


	//----- nvinfo : EIATTR_KPARAM_INFO
	.align		4
.L_263:
        /*0058*/ 	.byte	0x04, 0x17
        /*005a*/ 	.short	(.L_265 - .L_264)
.L_264:
        /*005c*/ 	.word	0x00000000
        /*0060*/ 	.short	0x0000
        /*0062*/ 	.short	0x0000
        /*0064*/ 	.byte	0x00, 0xf5, 0x21, 0x00


	//----- nvinfo : EIATTR_SPARSE_MMA_MASK
	.align		4
.L_265:
        /*0068*/ 	.byte	0x03, 0x50
        /*006a*/ 	.short	0x0000


	//----- nvinfo : EIATTR_MAXREG_COUNT
	.align		4
        /*006c*/ 	.byte	0x03, 0x1b
        /*006e*/ 	.short	0x00ff


	//----- nvinfo : EIATTR_MERCURY_ISA_VERSION
	.align		4
        /*0070*/ 	.byte	0x03, 0x5f
        /*0072*/ 	.short	0x0101


	//----- nvinfo : EIATTR_VRC_CTA_INIT_COUNT
	.align		4
        /*0074*/ 	.byte	0x02, 0x4a
	.zero		1
	.zero		1


	//----- nvinfo : EIATTR_EXIT_INSTR_OFFSETS
	.align		4
        /*0078*/ 	.byte	0x04, 0x1c
        /*007a*/ 	.short	(.L_267 - .L_266)


	//   ....[0]....
.L_266:
        /*007c*/ 	.word	0x00000070


	//   ....[1]....
        /*0080*/ 	.word	0x00000b10


	//----- nvinfo : EIATTR_CBANK_PARAM_SIZE
	.align		4
.L_267:
        /*0084*/ 	.byte	0x03, 0x19
        /*0086*/ 	.short	0x0028


	//----- nvinfo : EIATTR_PARAM_CBANK
	.align		4
        /*0088*/ 	.byte	0x04, 0x0a
        /*008a*/ 	.short	(.L_269 - .L_268)
	.align		4
.L_268:
        /*008c*/ 	.word	index@(.nv.constant0._Z10fc_forwardPKfS0_S0_Pfii)
        /*0090*/ 	.short	0x0380
        /*0092*/ 	.short	0x0028


	//----- nvinfo : EIATTR_SW_WAR
	.align		4
.L_269:
        /*0094*/ 	.byte	0x04, 0x36
        /*0096*/ 	.short	(.L_271 - .L_270)
.L_270:
        /*0098*/ 	.word	0x00000008
.L_271:


//--------------------- .nv.info._Z17maxpool2d_forwardPKfPfPiiii --------------------------
	.section	.nv.info._Z17maxpool2d_forwardPKfPfPiiii,"",@"SHT_CUDA_INFO"
	.sectionflags	@""
	.align	4


	//----- nvinfo : EIATTR_CUDA_API_VERSION
	.align		4
        /*0000*/ 	.byte	0x04, 0x37
        /*0002*/ 	.short	(.L_273 - .L_272)
.L_272:
        /*0004*/ 	.word	0x00000082


	//----- nvinfo : EIATTR_KPARAM_INFO
	.align		4
.L_273:
        /*0008*/ 	.byte	0x04, 0x17
        /*000a*/ 	.short	(.L_275 - .L_274)
.L_274:
        /*000c*/ 	.word	0x00000000
        /*0010*/ 	.short	0x0005
        /*0012*/ 	.short	0x0020
        /*0014*/ 	.byte	0x00, 0xf0, 0x11, 0x00


	//----- nvinfo : EIATTR_KPARAM_INFO
	.align		4
.L_275:
        /*0018*/ 	.byte	0x04, 0x17
        /*001a*/ 	.short	(.L_277 - .L_276)
.L_276:
        /*001c*/ 	.word	0x00000000
        /*0020*/ 	.short	0x0004
        /*0022*/ 	.short	0x001c
        /*0024*/ 	.byte	0x00, 0xf0, 0x11, 0x00


	//----- nvinfo : EIATTR_KPARAM_INFO
	.align		4
.L_277:
        /*0028*/ 	.byte	0x04, 0x17
        /*002a*/ 	.short	(.L_279 - .L_278)
.L_278:
        /*002c*/ 	.word	0x00000000
        /*0030*/ 	.short	0x0003
        /*0032*/ 	.short	0x0018
        /*0034*/ 	.byte	0x00, 0xf0, 0x11, 0x00


	//----- nvinfo : EIATTR_KPARAM_INFO
	.align		4
.L_279:
        /*0038*/ 	.byte	0x04, 0x17
        /*003a*/ 	.short	(.L_281 - .L_280)
.L_280:
        /*003c*/ 	.word	0x00000000
        /*0040*/ 	.short	0x0002
        /*0042*/ 	.short	0x0010
        /*0044*/ 	.byte	0x00, 0xf5, 0x21, 0x00


	//----- nvinfo : EIATTR_KPARAM_INFO
	.align		4
.L_281:
        /*0048*/ 	.byte	0x04, 0x17
        /*004a*/ 	.short	(.L_283 - .L_282)
.L_282:
        /*004c*/ 	.word	0x00000000
        /*0050*/ 	.short	0x0001
        /*0052*/ 	.short	0x0008
        /*0054*/ 	.byte	0x00, 0xf5, 0x21, 0x00


	//----- nvinfo : EIATTR_KPARAM_INFO
	.align		4
.L_283:
        /*0058*/ 	.byte	0x04, 0x17
        /*005a*/ 	.short	(.L_285 - .L_284)
.L_284:
        /*005c*/ 	.word	0x00000000
        /*0060*/ 	.short	0x0000
        /*0062*/ 	.short	0x0000
        /*0064*/ 	.byte	0x00, 0xf5, 0x21, 0x00


	//----- nvinfo : EIATTR_SPARSE_MMA_MASK
	.align		4
.L_285:
        /*0068*/ 	.byte	0x03, 0x50
        /*006a*/ 	.short	0x0000


	//----- nvinfo : EIATTR_MAXREG_COUNT
	.align		4
        /*006c*/ 	.byte	0x03, 0x1b
        /*006e*/ 	.short	0x00ff


	//----- nvinfo : EIATTR_MERCURY_ISA_VERSION
	.align		4
        /*0070*/ 	.byte	0x03, 0x5f
        /*0072*/ 	.short	0x0101


	//----- nvinfo : EIATTR_VRC_CTA_INIT_COUNT
	.align		4
        /*0074*/ 	.byte	0x02, 0x4a
	.zero		1
	.zero		1


	//----- nvinfo : EIATTR_EXIT_INSTR_OFFSETS
	.align		4
        /*0078*/ 	.byte	0x04, 0x1c
        /*007a*/ 	.short	(.L_287 - .L_286)


	//   ....[0]....
.L_286:
        /*007c*/ 	.word	0x00000090


	//   ....[1]....
        /*0080*/ 	.word	0x00000260


	//   ....[2]....
        /*0084*/ 	.word	0x000002d0


	//----- nvinfo : EIATTR_CBANK_PARAM_SIZE
	.align		4
.L_287:
        /*0088*/ 	.byte	0x03, 0x19
        /*008a*/ 	.short	0x0024


	//----- nvinfo : EIATTR_PARAM_CBANK
	.align		4
        /*008c*/ 	.byte	0x04, 0x0a
        /*008e*/ 	.short	(.L_289 - .L_288)
	.align		4
.L_288:
        /*0090*/ 	.word	index@(.nv.constant0._Z17maxpool2d_forwardPKfPfPiiii)
        /*0094*/ 	.short	0x0380
        /*0096*/ 	.short	0x0024


	//----- nvinfo : EIATTR_SW_WAR
	.align		4
.L_289:
        /*0098*/ 	.byte	0x04, 0x36
        /*009a*/ 	.short	(.L_291 - .L_290)
.L_290:
        /*009c*/ 	.word	0x00000008
.L_291:


//--------------------- .nv.info._Z14conv2d_forwardPKfS0_S0_Pfiiiii --------------------------
	.section	.nv.info._Z14conv2d_forwardPKfS0_S0_Pfiiiii,"",@"SHT_CUDA_INFO"
	.sectionflags	@""
	.align	4


	//----- nvinfo : EIATTR_CUDA_API_VERSION
	.align		4
        /*0000*/ 	.byte	0x04, 0x37
        /*0002*/ 	.short	(.L_293 - .L_292)
.L_292:
        /*0004*/ 	.word	0x00000082


	//----- nvinfo : EIATTR_KPARAM_INFO
	.align		4
.L_293:
        /*0008*/ 	.byte	0x04, 0x17
        /*000a*/ 	.short	(.L_295 - .L_294)
.L_294:
        /*000c*/ 	.word	0x00000000
        /*0010*/ 	.short	0x0008
        /*0012*/ 	.short	0x0030
        /*0014*/ 	.byte	0x00, 0xf0, 0x11, 0x00


	//----- nvinfo : EIATTR_KPARAM_INFO
	.align		4
.L_295:
        /*0018*/ 	.byte	0x04, 0x17
        /*001a*/ 	.short	(.L_297 - .L_296)
.L_296:
        /*001c*/ 	.word	0x00000000
        /*0020*/ 	.short	0x0007
        /*0022*/ 	.short	0x002c
        /*0024*/ 	.byte	0x00, 0xf0, 0x11, 0x00


	//----- nvinfo : EIATTR_KPARAM_INFO
	.align		4
.L_297:
        /*0028*/ 	.byte	0x04, 0x17
        /*002a*/ 	.short	(.L_299 - .L_298)
.L_298:
        /*002c*/ 	.word	0x00000000
        /*0030*/ 	.short	0x0006
        /*0032*/ 	.short	0x0028
        /*0034*/ 	.byte	0x00, 0xf0, 0x11, 0x00


	//----- nvinfo : EIATTR_KPARAM_INFO
	.align		4
.L_299:
        /*0038*/ 	.byte	0x04, 0x17
        /*003a*/ 	.short	(.L_301 - .L_300)
.L_300:
        /*003c*/ 	.word	0x00000000
        /*0040*/ 	.short	0x0005
        /*0042*/ 	.short	0x0024
        /*0044*/ 	.byte	0x00, 0xf0, 0x11, 0x00


	//----- nvinfo : EIATTR_KPARAM_INFO
	.align		4
.L_301:
        /*0048*/ 	.byte	0x04, 0x17
        /*004a*/ 	.short	(.L_303 - .L_302)
.L_302:
        /*004c*/ 	.word	0x00000000
        /*0050*/ 	.short	0x0004
        /*0052*/ 	.short	0x0020
        /*0054*/ 	.byte	0x00, 0xf0, 0x11, 0x00


	//----- nvinfo : EIATTR_KPARAM_INFO
	.align		4
.L_303:
        /*0058*/ 	.byte	0x04, 0x17
        /*005a*/ 	.short	(.L_305 - .L_304)
.L_304:
        /*005c*/ 	.word	0x00000000
        /*0060*/ 	.short	0x0003
        /*0062*/ 	.short	0x0018
        /*0064*/ 	.byte	0x00, 0xf5, 0x21, 0x00


	//----- nvinfo : EIATTR_KPARAM_INFO
	.align		4
.L_305:
        /*0068*/ 	.byte	0x04, 0x17
        /*006a*/ 	.short	(.L_307 - .L_306)
.L_306:
        /*006c*/ 	.word	0x00000000
        /*0070*/ 	.short	0x0002
        /*0072*/ 	.short	0x0010
        /*0074*/ 	.byte	0x00, 0xf5, 0x21, 0x00


	//----- nvinfo : EIATTR_KPARAM_INFO
	.align		4
.L_307:
        /*0078*/ 	.byte	0x04, 0x17
        /*007a*/ 	.short	(.L_309 - .L_308)
.L_308:
        /*007c*/ 	.word	0x00000000
        /*0080*/ 	.short	0x0001
        /*0082*/ 	.short	0x0008
        /*0084*/ 	.byte	0x00, 0xf5, 0x21, 0x00


	//----- nvinfo : EIATTR_KPARAM_INFO
	.align		4
.L_309:
        /*0088*/ 	.byte	0x04, 0x17
        /*008a*/ 	.short	(.L_311 - .L_310)
.L_310:
        /*008c*/ 	.word	0x00000000
        /*0090*/ 	.short	0x0000
        /*0092*/ 	.short	0x0000
        /*0094*/ 	.byte	0x00, 0xf5, 0x21, 0x00


	//----- nvinfo : EIATTR_SPARSE_MMA_MASK
	.align		4
.L_311:
        /*0098*/ 	.byte	0x03, 0x50
        /*009a*/ 	.short	0x0000


	//----- nvinfo : EIATTR_MAXREG_COUNT
	.align		4
        /*009c*/ 	.byte	0x03, 0x1b
        /*009e*/ 	.short	0x00ff


	//----- nvinfo : EIATTR_MERCURY_ISA_VERSION
	.align		4
        /*00a0*/ 	.byte	0x03, 0x5f
        /*00a2*/ 	.short	0x0101


	//----- nvinfo : EIATTR_VRC_CTA_INIT_COUNT
	.align		4
        /*00a4*/ 	.byte	0x02, 0x4a
	.zero		1
	.zero		1


	//----- nvinfo : EIATTR_EXIT_INSTR_OFFSETS
	.align		4
        /*00a8*/ 	.byte	0x04, 0x1c
        /*00aa*/ 	.short	(.L_313 - .L_312)


	//   ....[0]....
.L_312:
        /*00ac*/ 	.word	0x00000090


	//   ....[1]....
        /*00b0*/ 	.word	0x00000cd0


	//----- nvinfo : EIATTR_CBANK_PARAM_SIZE
	.align		4
.L_313:
        /*00b4*/ 	.byte	0x03, 0x19
        /*00b6*/ 	.short	0x0034


	//----- nvinfo : EIATTR_PARAM_CBANK
	.align		4
        /*00b8*/ 	.byte	0x04, 0x0a
        /*00ba*/ 	.short	(.L_315 - .L_314)
	.align		4
.L_314:
        /*00bc*/ 	.word	index@(.nv.constant0._Z14conv2d_forwardPKfS0_S0_Pfiiiii)
        /*00c0*/ 	.short	0x0380
        /*00c2*/ 	.short	0x0034


	//----- nvinfo : EIATTR_SW_WAR
	.align		4
.L_315:
        /*00c4*/ 	.byte	0x04, 0x36
        /*00c6*/ 	.short	(.L_317 - .L_316)
.L_316:
        /*00c8*/ 	.word	0x00000008
.L_317:


//--------------------- .nv.info._Z12relu_forwardPfi --------------------------
	.section	.nv.info._Z12relu_forwardPfi,"",@"SHT_CUDA_INFO"
	.sectionflags	@""
	.align	4


	//----- nvinfo : EIATTR_CUDA_API_VERSION
	.align		4
        /*0000*/ 	.byte	0x04, 0x37
        /*0002*/ 	.short	(.L_319 - .L_318)
.L_318:
        /*0004*/ 	.word	0x00000082


	//----- nvinfo : EIATTR_KPARAM_INFO
	.align		4
.L_319:
        /*0008*/ 	.byte	0x04, 0x17
        /*000a*/ 	.short	(.L_321 - .L_320)
.L_320:
        /*000c*/ 	.word	0x00000000
        /*0010*/ 	.short	0x0001
        /*0012*/ 	.short	0x0008
        /*0014*/ 	.byte	0x00, 0xf0, 0x11, 0x00


	//----- nvinfo : EIATTR_KPARAM_INFO
	.align		4
.L_321:
        /*0018*/ 	.byte	0x04, 0x17
        /*001a*/ 	.short	(.L_323 - .L_322)
.L_322:
        /*001c*/ 	.word	0x00000000
        /*0020*/ 	.short	0x0000
        /*0022*/ 	.short	0x0000
        /*0024*/ 	.byte	0x00, 0xf5, 0x21, 0x00


	//----- nvinfo : EIATTR_SPARSE_MMA_MASK
	.align		4
.L_323:
        /*0028*/ 	.byte	0x03, 0x50
        /*002a*/ 	.short	0x0000


	//----- nvinfo : EIATTR_MAXREG_COUNT
	.align		4
        /*002c*/ 	.byte	0x03, 0x1b
        /*002e*/ 	.short	0x00ff


	//----- nvinfo : EIATTR_MERCURY_ISA_VERSION
	.align		4
        /*0030*/ 	.byte	0x03, 0x5f
        /*0032*/ 	.short	0x0101


	//----- nvinfo : EIATTR_VRC_CTA_INIT_COUNT
	.align		4
        /*0034*/ 	.byte	0x02, 0x4a
	.zero		1
	.zero		1


	//----- nvinfo : EIATTR_EXIT_INSTR_OFFSETS
	.align		4
        /*0038*/ 	.byte	0x04, 0x1c
        /*003a*/ 	.short	(.L_325 - .L_324)


	//   ....[0]....
.L_324:
        /*003c*/ 	.word	0x00000070


	//   ....[1]....
        /*0040*/ 	.word	0x000000e0


	//----- nvinfo : EIATTR_CBANK_PARAM_SIZE
	.align		4
.L_325:
        /*0044*/ 	.byte	0x03, 0x19
        /*0046*/ 	.short	0x000c


	//----- nvinfo : EIATTR_PARAM_CBANK
	.align		4
        /*0048*/ 	.byte	0x04, 0x0a
        /*004a*/ 	.short	(.L_327 - .L_326)
	.align		4
.L_326:
        /*004c*/ 	.word	index@(.nv.constant0._Z12relu_forwardPfi)
        /*0050*/ 	.short	0x0380
        /*0052*/ 	.short	0x000c


	//----- nvinfo : EIATTR_SW_WAR
	.align		4
.L_327:
        /*0054*/ 	.byte	0x04, 0x36
        /*0056*/ 	.short	(.L_329 - .L_328)
.L_328:
        /*0058*/ 	.word	0x00000008
.L_329:


//--------------------- .nv.callgraph             --------------------------
	.section	.nv.callgraph,"",@"SHT_CUDA_CALLGRAPH"
	.align	4
	.sectionentsize	8
	.align		4
        /*0000*/ 	.word	0x00000000
	.align		4
        /*0004*/ 	.word	0xffffffff
	.align		4
        /*0008*/ 	.word	0x00000000
	.align		4
        /*000c*/ 	.word	0xfffffffe
	.align		4
        /*0010*/ 	.word	0x00000000
	.align		4
        /*0014*/ 	.word	0xfffffffd
	.align		4
        /*0018*/ 	.word	0x00000000
	.align		4
        /*001c*/ 	.word	0xfffffffc


//--------------------- .text._Z13relu_backwardPfPKfi --------------------------
	.section	.text._Z13relu_backwardPfPKfi,"ax",@progbits
	.align	128
        .global         _Z13relu_backwardPfPKfi
        .type           _Z13relu_backwardPfPKfi,@function
        .size           _Z13relu_backwardPfPKfi,(.L_x_89 - _Z13relu_backwardPfPKfi)
        .other          _Z13relu_backwardPfPKfi,@"STO_CUDA_ENTRY STV_DEFAULT"
_Z13relu_backwardPfPKfi:
.text._Z13relu_backwardPfPKfi:
[----:B------:R-:W-:Y:S01]  /*0000*/  LDC R1, c[0x0][0x37c] ;  /* 0x0000df00ff017b82 */ /* 0x000fe20000000800 */
[----:B------:R-:W0:Y:S07]  /*0010*/  S2R R0, SR_TID.X ;  /* 0x0000000000007919 */ /* 0x000e2e0000002100 */
[----:B------:R-:W0:Y:S01]  /*0020*/  S2UR UR4, SR_CTAID.X ;  /* 0x00000000000479c3 */ /* 0x000e220000002500 */
[----:B------:R-:W1:Y:S07]  /*0030*/  LDCU UR5, c[0x0][0x390] ;  /* 0x00007200ff0577ac */ /* 0x000e6e0008000800 */
[----:B------:R-:W0:Y:S02]  /*0040*/  LDC R7, c[0x0][0x360] ;  /* 0x0000d800ff077b82 */ /* 0x000e240000000800 */
[----:B0-----:R-:W-:-:S05]  /*0050*/  IMAD R7, R7, UR4, R0 ;  /* 0x0000000407077c24 */ /* 0x001fca000f8e0200 */
[----:B-1----:R-:W-:-:S13]  /*0060*/  ISETP.GE.AND P0, PT, R7, UR5, PT ;  /* 0x0000000507007c0c */ /* 0x002fda000bf06270 */
[----:B------:R-:W-:Y:S05]  /*0070*/  @P0 EXIT ;  /* 0x000000000000094d */ /* 0x000fea0003800000 */
[----:B------:R-:W0:Y:S01]  /*0080*/  LDC.64 R2, c[0x0][0x388] ;  /* 0x0000e200ff027b82 */ /* 0x000e220000000a00 */
[----:B------:R-:W1:Y:S07]  /*0090*/  LDCU.64 UR4, c[0x0][0x358] ;  /* 0x00006b00ff0477ac */ /* 0x000e6e0008000a00 */
[----:B------:R-:W2:Y:S01]  /*00a0*/  LDC.64 R4, c[0x0][0x380] ;  /* 0x0000e000ff047b82 */ /* 0x000ea20000000a00 */
[----:B0-----:R-:W-:-:S06]  /*00b0*/  IMAD.WIDE R2, R7, 0x4, R2 ;  /* 0x0000000407027825 */ /* 0x001fcc00078e0202 */
[----:B-1----:R-:W3:Y:S01]  /*00c0*/  LDG.E R2, desc[UR4][R2.64] ;  /* 0x0000000402027981 */ /* 0x002ee2000c1e1900 */
[----:B--2---:R-:W-:-:S05]  /*00d0*/  IMAD.WIDE R4, R7, 0x4, R4 ;  /* 0x0000000407047825 */ /* 0x004fca00078e0204 */
[----:B------:R-:W2:Y:S01]  /*00e0*/  LDG.E R7, desc[UR4][R4.64] ;  /* 0x0000000404077981 */ /* 0x000ea2000c1e1900 */
[----:B---3--:R-:W-:-:S05]  /*00f0*/  FSET.BF.GT.AND R0, R2, RZ, PT ;  /* 0x000000ff0200720a */ /* 0x008fca0003804000 */
[----:B--2---:R-:W-:-:S05]  /*0100*/  FMUL R7, R0, R7 ;  /* 0x0000000700077220 */ /* 0x004fca0000400000 */
[----:B------:R-:W-:Y:S01]  /*0110*/  STG.E desc[UR4][R4.64], R7 ;  /* 0x0000000704007986 */ /* 0x000fe2000c101904 */
[----:B------:R-:W-:Y:S05]  /*0120*/  EXIT ;  /* 0x000000000000794d */ /* 0x000fea0003800000 */
.L_x_0:
[----:B------:R-:W-:-:S00]  /*0130*/  BRA `(.L_x_0) ;  /* 0xfffffffc00fc7947 */ /* 0x000fc0000383ffff */
[----:B------:R-:W-:-:S00]  /*0140*/  NOP ;  /* 0x0000000000007918 */ /* 0x000fc00000000000 */
        /* <DEDUP_REMOVED lines=11> */
.L_x_89:


//--------------------- .text._Z18maxpool2d_backwardPKfPKiPfiii --------------------------
	.section	.text._Z18maxpool2d_backwardPKfPKiPfiii,"ax",@progbits
	.align	128
        .global         _Z18maxpool2d_backwardPKfPKiPfiii
        .type           _Z18maxpool2d_backwardPKfPKiPfiii,@function
        .size           _Z18maxpool2d_backwardPKfPKiPfiii,(.L_x_90 - _Z18maxpool2d_backwardPKfPKiPfiii)
        .other          _Z18maxpool2d_backwardPKfPKiPfiii,@"STO_CUDA_ENTRY STV_DEFAULT"
_Z18maxpool2d_backwardPKfPKiPfiii:
.text._Z18maxpool2d_backwardPKfPKiPfiii:
[----:B------:R-:W-:Y:S01]  /*0000*/  LDC R1, c[0x0][0x37c] ;  /* 0x0000df00ff017b82 */ /* 0x000fe20000000800 */
[----:B------:R-:W0:Y:S07]  /*0010*/  S2R R8, SR_CTAID.Y ;  /* 0x0000000000087919 */ /* 0x000e2e0000002600 */
[----:B------:R-:W0:Y:S01]  /*0020*/  LDC R7, c[0x0][0x3a0] ;  /* 0x0000e800ff077b82 */ /* 0x000e220000000800 */
[----:B------:R-:W1:Y:S07]  /*0030*/  S2R R10, SR_TID.X ;  /* 0x00000000000a7919 */ /* 0x000e6e0000002100 */
[----:B------:R-:W2:Y:S08]  /*0040*/  S2UR UR6, SR_CTAID.X ;  /* 0x00000000000679c3 */ /* 0x000eb00000002500 */
[----:B------:R-:W2:Y:S01]  /*0050*/  LDC R0, c[0x0][0x398] ;  /* 0x0000e600ff007b82 */ /* 0x000ea20000000800 */
[----:B0-----:R-:W-:-:S04]  /*0060*/  ISETP.GE.AND P0, PT, R8, R7, PT ;  /* 0x000000070800720c */ /* 0x001fc80003f06270 */
[----:B--2---:R-:W-:-:S04]  /*0070*/  ISETP.LE.OR P0, PT, R0, UR6, P0 ;  /* 0x0000000600007c0c */ /* 0x004fc80008703670 */
[----:B-1----:R-:W-:-:S13]  /*0080*/  ISETP.GE.OR P0, PT, R10, R7, P0 ;  /* 0x000000070a00720c */ /* 0x002fda0000706670 */
[----:B------:R-:W-:Y:S05]  /*0090*/  @P0 EXIT ;  /* 0x000000000000094d */ /* 0x000fea0003800000 */
[----:B------:R-:W0:Y:S01]  /*00a0*/  LDC.64 R2, c[0x0][0x388] ;  /* 0x0000e200ff027b82 */ /* 0x000e220000000a00 */
[----:B------:R-:W1:Y:S01]  /*00b0*/  LDCU.64 UR4, c[0x0][0x358] ;  /* 0x00006b00ff0477ac */ /* 0x000e620008000a00 */
[----:B------:R-:W-:-:S04]  /*00c0*/  IMAD R0, R7, UR6, R8 ;  /* 0x0000000607007c24 */ /* 0x000fc8000f8e0208 */
[----:B------:R-:W-:Y:S02]  /*00d0*/  IMAD R7, R0, R7, R10 ;  /* 0x0000000700077224 */ /* 0x000fe400078e020a */
[----:B------:R-:W2:Y:S08]  /*00e0*/  LDC.64 R4, c[0x0][0x380] ;  /* 0x0000e000ff047b82 */ /* 0x000eb00000000a00 */
[----:B------:R-:W3:Y:S01]  /*00f0*/  LDC R13, c[0x0][0x39c] ;  /* 0x0000e700ff0d7b82 */ /* 0x000ee20000000800 */
[----:B0-----:R-:W-:-:S06]  /*0100*/  IMAD.WIDE.U32 R2, R7, 0x4, R2 ;  /* 0x0000000407027825 */ /* 0x001fcc00078e0002 */
[----:B-1----:R-:W4:Y:S01]  /*0110*/  LDG.E R2, desc[UR4][R2.64] ;  /* 0x0000000402027981 */ /* 0x002f22000c1e1900 */
[----:B--2---:R-:W-:Y:S02]  /*0120*/  IMAD.WIDE.U32 R4, R7, 0x4, R4 ;  /* 0x0000000407047825 */ /* 0x004fe400078e0004 */
[----:B------:R-:W0:Y:S04]  /*0130*/  LDC.64 R6, c[0x0][0x390] ;  /* 0x0000e400ff067b82 */ /* 0x000e280000000a00 */
[----:B------:R-:W2:Y:S01]  /*0140*/  LDG.E R5, desc[UR4][R4.64] ;  /* 0x0000000404057981 */ /* 0x000ea2000c1e1900 */
[----:B------:R-:W-:-:S05]  /*0150*/  SHF.L.U32 R8, R8, 0x1, RZ ;  /* 0x0000000108087819 */ /* 0x000fca00000006ff */
[----:B---3--:R-:W-:Y:S01]  /*0160*/  IMAD R11, R13, UR6, R8 ;  /* 0x000000060d0b7c24 */ /* 0x008fe2000f8e0208 */
[----:B----4-:R-:W-:-:S04]  /*0170*/  LEA.HI R0, R2, R2, RZ, 0x1 ;  /* 0x0000000202007211 */ /* 0x010fc800078f08ff */
[C---:B------:R-:W-:Y:S02]  /*0180*/  LOP3.LUT R9, R0.reuse, 0xfffffffe, RZ, 0xc0, !PT ;  /* 0xfffffffe00097812 */ /* 0x040fe400078ec0ff */
[----:B------:R-:W-:Y:S02]  /*0190*/  LEA.HI.SX32 R0, R0, R11, 0x1f ;  /* 0x0000000b00007211 */ /* 0x000fe400078ffaff */
[----:B------:R-:W-:-:S04]  /*01a0*/  IADD3 R9, PT, PT, R2, -R9, RZ ;  /* 0x8000000902097210 */ /* 0x000fc80007ffe0ff */
[----:B------:R-:W-:-:S05]  /*01b0*/  LEA R9, R10, R9, 0x1 ;  /* 0x000000090a097211 */ /* 0x000fca00078e08ff */
[----:B------:R-:W-:-:S04]  /*01c0*/  IMAD R3, R0, R13, R9 ;  /* 0x0000000d00037224 */ /* 0x000fc800078e0209 */
[----:B0-----:R-:W-:-:S05]  /*01d0*/  IMAD.WIDE R2, R3, 0x4, R6 ;  /* 0x0000000403027825 */ /* 0x001fca00078e0206 */
[----:B--2---:R-:W-:Y:S01]  /*01e0*/  REDG.E.ADD.F32.FTZ.RN.STRONG.GPU desc[UR4][R2.64], R5 ;  /* 0x00000005020079a6 */ /* 0x004fe2000c12f304 */
[----:B------:R-:W-:Y:S05]  /*01f0*/  EXIT ;  /* 0x000000000000794d */ /* 0x000fea0003800000 */
.L_x_1:
        /* <DEDUP_REMOVED lines=16> */
.L_x_90:


//--------------------- .text._Z21conv2d_backward_inputPKfS0_Pfiiiii --------------------------
	.section	.text._Z21conv2d_backward_inputPKfS0_Pfiiiii,"ax",@progbits
	.align	128
        .global         _Z21conv2d_backward_inputPKfS0_Pfiiiii
        .type           _Z21conv2d_backward_inputPKfS0_Pfiiiii,@function
        .size           _Z21conv2d_backward_inputPKfS0_Pfiiiii,(.L_x_91 - _Z21conv2d_backward_inputPKfS0_Pfiiiii)
        .other          _Z21conv2d_backward_inputPKfS0_Pfiiiii,@"STO_CUDA_ENTRY STV_DEFAULT"
_Z21conv2d_backward_inputPKfS0_Pfiiiii:
.text._Z21conv2d_backward_inputPKfS0_Pfiiiii:
[----:B------:R-:W-:Y:S01]  /*0000*/  LDC R1, c[0x0][0x37c] ;  /* 0x0000df00ff017b82 */ /* 0x000fe20000000800 */
[----:B------:R-:W0:Y:S07]  /*0010*/  S2R R0, SR_CTAID.Y ;  /* 0x0000000000007919 */ /* 0x000e2e0000002600 */
[----:B------:R-:W1:Y:S01]  /*0020*/  S2UR UR12, SR_CTAID.X ;  /* 0x00000000000c79c3 */ /* 0x000e620000002500 */
[----:B------:R-:W0:Y:S01]  /*0030*/  LDCU UR4, c[0x0][0x3a0] ;  /* 0x00007400ff0477ac */ /* 0x000e220008000800 */
[----:B------:R-:W2:Y:S06]  /*0040*/  S2R R12, SR_TID.X ;  /* 0x00000000000c7919 */ /* 0x000eac0000002100 */
[----:B------:R-:W1:Y:S01]  /*0050*/  LDC R2, c[0x0][0x398] ;  /* 0x0000e600ff027b82 */ /* 0x000e620000000800 */
[----:B0-----:R-:W-:-:S04]  /*0060*/  ISETP.GE.AND P0, PT, R0, UR4, PT ;  /* 0x0000000400007c0c */ /* 0x001fc8000bf06270 */
[----:B-1----:R-:W-:-:S04]  /*0070*/  ISETP.LE.OR P0, PT, R2, UR12, P0 ;  /* 0x0000000c02007c0c */ /* 0x002fc80008703670 */
[----:B--2---:R-:W-:-:S13]  /*0080*/  ISETP.GE.OR P0, PT, R12, UR4, P0 ;  /* 0x000000040c007c0c */ /* 0x004fda0008706670 */
[----:B------:R-:W-:Y:S05]  /*0090*/  @P0 EXIT ;  /* 0x000000000000094d */ /* 0x000fea0003800000 */
[----:B------:R-:W0:Y:S01]  /*00a0*/  LDCU UR4, c[0x0][0x39c] ;  /* 0x00007380ff0477ac */ /* 0x000e220008000800 */
[----:B------:R-:W-:Y:S01]  /*00b0*/  IMAD.MOV.U32 R13, RZ, RZ, RZ ;  /* 0x000000ffff0d7224 */ /* 0x000fe200078e00ff */
[----:B------:R-:W0:Y:S01]  /*00c0*/  LDCU UR5, c[0x0][0x3a8] ;  /* 0x00007500ff0577ac */ /* 0x000e220008000800 */
[----:B------:R-:W1:Y:S01]  /*00d0*/  LDCU.64 UR14, c[0x0][0x358] ;  /* 0x00006b00ff0e77ac */ /* 0x000e620008000a00 */
[----:B0-----:R-:W-:-:S04]  /*00e0*/  UISETP.LT.AND UP0, UPT, UR4, UR5, UPT ;  /* 0x000000050400728c */ /* 0x001fc8000bf01270 */
[----:B------:R-:W-:-:S04]  /*00f0*/  USEL UR4, UR4, UR5, UP0 ;  /* 0x0000000504047287 */ /* 0x000fc80008000000 */
[----:B------:R-:W-:-:S09]  /*0100*/  UISETP.GE.AND UP0, UPT, UR4, 0x1, UPT ;  /* 0x000000010400788c */ /* 0x000fd2000bf06270 */
[----:B-1----:R-:W-:Y:S05]  /*0110*/  BRA.U !UP0, `(.L_x_2) ;  /* 0x0000000d08187547 */ /* 0x002fea000b800000 */
[----:B------:R-:W-:Y:S01]  /*0120*/  IMAD.MOV.U32 R13, RZ, RZ, RZ ;  /* 0x000000ffff0d7224 */ /* 0x000fe200078e00ff */
[----:B------:R-:W-:Y:S02]  /*0130*/  ULOP3.LUT UR10, UR5, 0x7, URZ, 0xc0, !UPT ;  /* 0x00000007050a7892 */ /* 0x000fe4000f8ec0ff */
[----:B------:R-:W-:Y:S02]  /*0140*/  ULOP3.LUT UR11, UR5, 0x3, URZ, 0xc0, !UPT ;  /* 0x00000003050b7892 */ /* 0x000fe4000f8ec0ff */
[----:B------:R-:W-:Y:S01]  /*0150*/  ULOP3.LUT UR5, UR5, 0x7ffffff8, URZ, 0xc0, !UPT ;  /* 0x7ffffff805057892 */ /* 0x000fe2000f8ec0ff */
[----:B------:R-:W-:-:S11]  /*0160*/  UMOV UR4, URZ ;  /* 0x000000ff00047c82 */ /* 0x000fd60008000000 */
.L_x_10:
[----:B------:R-:W0:Y:S01]  /*0170*/  LDCU.64 UR8, c[0x0][0x398] ;  /* 0x00007300ff0877ac */ /* 0x000e220008000a00 */
[----:B------:R-:W-:Y:S01]  /*0180*/  IMAD.MOV.U32 R15, RZ, RZ, RZ ;  /* 0x000000ffff0f7224 */ /* 0x000fe200078e00ff */
[----:B------:R-:W-:Y:S01]  /*0190*/  UMOV UR6, UR4 ;  /* 0x0000000400067c82 */ /* 0x000fe20008000000 */
[----:B0-----:R-:W-:Y:S02]  /*01a0*/  UIMAD UR7, UR4, UR8, UR12 ;  /* 0x00000008040772a4 */ /* 0x001fe4000f8e020c */
[----:B------:R-:W-:-:S04]  /*01b0*/  UIADD3 UR4, UPT, UPT, UR4, 0x1, URZ ;  /* 0x0000000104047890 */ /* 0x000fc8000fffe0ff */
[----:B------:R-:W-:-:S11]  /*01c0*/  UISETP.NE.AND UP0, UPT, UR4, UR9, UPT ;  /* 0x000000090400728c */ /* 0x000fd6000bf05270 */
.L_x_9:
[----:B------:R-:W0:Y:S01]  /*01d0*/  LDC R2, c[0x0][0x3a8] ;  /* 0x0000ea00ff027b82 */ /* 0x000e220000000800 */
[----:B------:R-:W-:Y:S02]  /*01e0*/  IMAD.IADD R17, R0, 0x1, -R15 ;  /* 0x0000000100117824 */ /* 0x000fe400078e0a0f */
[----:B------:R-:W-:-:S05]  /*01f0*/  IMAD.MOV.U32 R3, RZ, RZ, RZ ;  /* 0x000000ffff037224 */ /* 0x000fca00078e00ff */
[----:B------:R-:W1:Y:S01]  /*0200*/  LDC R14, c[0x0][0x3a4] ;  /* 0x0000e900ff0e7b82 */ /* 0x000e620000000800 */
[C---:B0-----:R-:W-:Y:S01]  /*0210*/  ISETP.GE.U32.AND P1, PT, R2.reuse, 0x8, PT ;  /* 0x000000080200780c */ /* 0x041fe20003f26070 */
[----:B------:R-:W-:Y:S02]  /*0220*/  IMAD R16, R2, UR7, R15 ;  /* 0x0000000702107c24 */ /* 0x000fe4000f8e020f */
[----:B------:R-:W-:Y:S02]  /*0230*/  VIADD R15, R15, 0x1 ;  /* 0x000000010f0f7836 */ /* 0x000fe40000000000 */
[----:B------:R-:W-:Y:S01]  /*0240*/  IMAD R16, R16, R2, RZ ;  /* 0x0000000210107224 */ /* 0x000fe200078e02ff */
[----:B-1----:R-:W-:Y:S02]  /*0250*/  ISETP.GE.AND P0, PT, R17, R14, PT ;  /* 0x0000000e1100720c */ /* 0x002fe40003f06270 */
[----:B------:R-:W-:Y:S02]  /*0260*/  ISETP.NE.AND P6, PT, R15, R2, PT ;  /* 0x000000020f00720c */ /* 0x000fe40003fc5270 */
[----:B------:R-:W-:Y:S01]  /*0270*/  ISETP.GT.AND P0, PT, R17, -0x1, !P0 ;  /* 0xffffffff1100780c */ /* 0x000fe20004704270 */
[----:B------:R-:W-:-:S02]  /*0280*/  IMAD R17, R14, UR6, R17 ;  /* 0x000000060e117c24 */ /* 0x000fc4000f8e0211 */
[----:B------:R-:W-:Y:S10]  /*0290*/  @!P1 BRA `(.L_x_3) ;  /* 0x00000004002c9947 */ /* 0x000ff40003800000 */
[----:B------:R-:W0:Y:S01]  /*02a0*/  LDC R14, c[0x0][0x3a4] ;  /* 0x0000e900ff0e7b82 */ /* 0x000e220000000800 */
[----:B------:R-:W-:Y:S01]  /*02b0*/  SHF.R.S32.HI R18, RZ, 0x1f, R16 ;  /* 0x0000001fff127819 */ /* 0x000fe20000011410 */
[----:B------:R-:W-:-:S06]  /*02c0*/  IMAD.MOV.U32 R19, RZ, RZ, RZ ;  /* 0x000000ffff137224 */ /* 0x000fcc00078e00ff */
[----:B------:R-:W1:Y:S08]  /*02d0*/  LDC.64 R4, c[0x0][0x380] ;  /* 0x0000e000ff047b82 */ /* 0x000e700000000a00 */
[----:B------:R-:W2:Y:S02]  /*02e0*/  LDC.64 R2, c[0x0][0x388] ;  /* 0x0000e200ff027b82 */ /* 0x000ea40000000a00 */
.L_x_4:
[--C-:B------:R-:W-:Y:S01]  /*02f0*/  IMAD.IADD R7, R12, 0x1, -R19.reuse ;  /* 0x000000010c077824 */ /* 0x100fe200078e0a13 */
[-C--:B------:R-:W-:Y:S02]  /*0300*/  LOP3.LUT R11, RZ, R19.reuse, RZ, 0x33, !PT ;  /* 0x00000013ff0b7212 */ /* 0x080fe400078e33ff */
[----:B------:R-:W-:Y:S02]  /*0310*/  IADD3 R20, P1, PT, R16, R19, RZ ;  /* 0x0000001310147210 */ /* 0x000fe40007f3e0ff */
[-C--:B0-----:R-:W-:Y:S01]  /*0320*/  ISETP.GE.AND P2, PT, R7, R14.reuse, PT ;  /* 0x0000000e0700720c */ /* 0x081fe20003f46270 */
[----:B------:R-:W-:Y:S01]  /*0330*/  IMAD.IADD R11, R11, 0x1, R12 ;  /* 0x000000010b0b7824 */ /* 0x000fe200078e020c */
[----:B------:R-:W-:Y:S02]  /*0340*/  IADD3 R23, PT, PT, R12, -0x2, -R19 ;  /* 0xfffffffe0c177810 */ /* 0x000fe40007ffe813 */
[----:B------:R-:W-:Y:S02]  /*0350*/  ISETP.GT.AND P2, PT, R7, -0x1, !P2 ;  /* 0xffffffff0700780c */ /* 0x000fe40005744270 */
[----:B------:R-:W-:-:S02]  /*0360*/  ISETP.GE.AND P3, PT, R11, R14, PT ;  /* 0x0000000e0b00720c */ /* 0x000fc40003f66270 */
[----:B------:R-:W-:Y:S02]  /*0370*/  PLOP3.LUT P2, PT, P0, P2, PT, 0x80, 0x8 ;  /* 0x000000000008781c */ /* 0x000fe40000745070 */
[----:B------:R-:W-:Y:S01]  /*0380*/  ISETP.GT.AND P3, PT, R11, -0x1, !P3 ;  /* 0xffffffff0b00780c */ /* 0x000fe20005f64270 */
[----:B------:R-:W-:Y:S01]  /*0390*/  IMAD R11, R17, R14, R7 ;  /* 0x0000000e110b7224 */ /* 0x000fe200078e0207 */
[----:B------:R-:W-:Y:S02]  /*03a0*/  LEA.HI.X.SX32 R7, R19, R18, 0x1, P1 ;  /* 0x0000001213077211 */ /* 0x000fe400008f0eff */
[----:B------:R-:W-:Y:S01]  /*03b0*/  PLOP3.LUT P3, PT, P0, P3, PT, 0x80, 0x8 ;  /* 0x000000000008781c */ /* 0x000fe20000767070 */
[----:B-1----:R-:W-:Y:S01]  /*03c0*/  IMAD.WIDE R10, R11, 0x4, R4 ;  /* 0x000000040b0a7825 */ /* 0x002fe200078e0204 */
[----:B--2---:R-:W-:Y:S02]  /*03d0*/  LEA R6, P1, R20, R2, 0x2 ;  /* 0x0000000214067211 */ /* 0x004fe400078210ff */
[----:B------:R-:W-:-:S02]  /*03e0*/  ISETP.GE.AND P5, PT, R23, R14, PT ;  /* 0x0000000e1700720c */ /* 0x000fc40003fa6270 */
[----:B------:R-:W-:Y:S01]  /*03f0*/  LEA.HI.X R7, R20, R3, R7, 0x2, P1 ;  /* 0x0000000314077211 */ /* 0x000fe200008f1407 */
[----:B------:R-:W0:Y:S01]  /*0400*/  @P2 LDC.64 R8, c[0x0][0x388] ;  /* 0x0000e200ff082b82 */ /* 0x000e220000000a00 */
[----:B------:R-:W-:Y:S01]  /*0410*/  @P2 IMAD.IADD R21, R16, 0x1, R19 ;  /* 0x0000000110152824 */ /* 0x000fe200078e0213 */
[----:B------:R-:W-:Y:S01]  /*0420*/  ISETP.GT.AND P5, PT, R23, -0x1, !P5 ;  /* 0xffffffff1700780c */ /* 0x000fe20006fa4270 */
[----:B------:R-:W2:Y:S03]  /*0430*/  @P2 LDG.E R24, desc[UR14][R10.64] ;  /* 0x0000000e0a182981 */ /* 0x000ea6000c1e1900 */
[----:B------:R-:W-:Y:S01]  /*0440*/  PLOP3.LUT P5, PT, P0, P5, PT, 0x80, 0x8 ;  /* 0x000000000008781c */ /* 0x000fe200007ab070 */
[----:B------:R-:W3:Y:S04]  /*0450*/  @P3 LDG.E R26, desc[UR14][R10.64+-0x4] ;  /* 0xfffffc0e0a1a3981 */ /* 0x000ee8000c1e1900 */
[----:B------:R-:W3:Y:S08]  /*0460*/  @P3 LDG.E R23, desc[UR14][R6.64+0x4] ;  /* 0x0000040e06173981 */ /* 0x000ef0000c1e1900 */
[----:B------:R-:W4:Y:S01]  /*0470*/  @P5 LDG.E R22, desc[UR14][R10.64+-0x8] ;  /* 0xfffff80e0a165981 */ /* 0x000f22000c1e1900 */
[----:B0-----:R-:W-:-:S06]  /*0480*/  @P2 IMAD.WIDE R8, R21, 0x4, R8 ;  /* 0x0000000415082825 */ /* 0x001fcc00078e0208 */
[----:B------:R-:W2:Y:S01]  /*0490*/  @P2 LDG.E R9, desc[UR14][R8.64] ;  /* 0x0000000e08092981 */ /* 0x000ea2000c1e1900 */
[----:B------:R-:W-:-:S04]  /*04a0*/  IADD3 R21, PT, PT, R12, -0x3, -R19 ;  /* 0xfffffffd0c157810 */ /* 0x000fc80007ffe813 */
[----:B------:R-:W-:-:S04]  /*04b0*/  ISETP.GE.AND P1, PT, R21, R14, PT ;  /* 0x0000000e1500720c */ /* 0x000fc80003f26270 */
[----:B------:R-:W-:Y:S02]  /*04c0*/  ISETP.GT.AND P1, PT, R21, -0x1, !P1 ;  /* 0xffffffff1500780c */ /* 0x000fe40004f24270 */
[----:B------:R-:W4:Y:S02]  /*04d0*/  @P5 LDG.E R21, desc[UR14][R6.64+0x8] ;  /* 0x0000080e06155981 */ /* 0x000f24000c1e1900 */
[----:B------:R-:W-:-:S13]  /*04e0*/  PLOP3.LUT P1, PT, P0, P1, PT, 0x80, 0x8 ;  /* 0x000000000008781c */ /* 0x000fda0000723070 */
[----:B------:R-:W5:Y:S04]  /*04f0*/  @P1 LDG.E R20, desc[UR14][R10.64+-0xc] ;  /* 0xfffff40e0a141981 */ /* 0x000f68000c1e1900 */
[----:B------:R-:W5:Y:S01]  /*0500*/  @P1 LDG.E R8, desc[UR14][R6.64+0xc] ;  /* 0x00000c0e06081981 */ /* 0x000f62000c1e1900 */
[----:B------:R-:W-:-:S04]  /*0510*/  IADD3 R25, PT, PT, R12, -0x6, -R19 ;  /* 0xfffffffa0c197810 */ /* 0x000fc80007ffe813 */
[----:B------:R-:W-:-:S04]  /*0520*/  ISETP.GE.AND P4, PT, R25, R14, PT ;  /* 0x0000000e1900720c */ /* 0x000fc80003f86270 */
[----:B------:R-:W-:-:S04]  /*0530*/  ISETP.GT.AND P4, PT, R25, -0x1, !P4 ;  /* 0xffffffff1900780c */ /* 0x000fc80006784270 */
[----:B------:R-:W-:Y:S01]  /*0540*/  PLOP3.LUT P4, PT, P0, P4, PT, 0x80, 0x8 ;  /* 0x000000000008781c */ /* 0x000fe20000789070 */
[----:B--2---:R-:W-:Y:S01]  /*0550*/  @P2 FFMA R13, R24, R9, R13 ;  /* 0x00000009180d2223 */ /* 0x004fe2000000000d */
[----:B------:R-:W-:-:S03]  /*0560*/  IADD3 R9, PT, PT, R12, -0x4, -R19 ;  /* 0xfffffffc0c097810 */ /* 0x000fc60007ffe813 */
[----:B---3--:R-:W-:Y:S01]  /*0570*/  @P3 FFMA R13, R26, R23, R13 ;  /* 0x000000171a0d3223 */ /* 0x008fe2000000000d */
[C-C-:B------:R-:W-:Y:S02]  /*0580*/  IADD3 R23, PT, PT, R12.reuse, -0x5, -R19.reuse ;  /* 0xfffffffb0c177810 */ /* 0x140fe40007ffe813 */
[-C--:B------:R-:W-:Y:S02]  /*0590*/  ISETP.GE.AND P3, PT, R9, R14.reuse, PT ;  /* 0x0000000e0900720c */ /* 0x080fe40003f66270 */
[----:B------:R-:W-:Y:S02]  /*05a0*/  ISETP.GE.AND P2, PT, R23, R14, PT ;  /* 0x0000000e1700720c */ /* 0x000fe40003f46270 */
[----:B------:R-:W-:Y:S02]  /*05b0*/  ISETP.GT.AND P3, PT, R9, -0x1, !P3 ;  /* 0xffffffff0900780c */ /* 0x000fe40005f64270 */
[----:B------:R-:W-:Y:S02]  /*05c0*/  ISETP.GT.AND P2, PT, R23, -0x1, !P2 ;  /* 0xffffffff1700780c */ /* 0x000fe40005744270 */
[----:B------:R-:W-:-:S02]  /*05d0*/  IADD3 R9, PT, PT, R12, -0x7, -R19 ;  /* 0xfffffff90c097810 */ /* 0x000fc40007ffe813 */
[----:B------:R-:W-:Y:S01]  /*05e0*/  PLOP3.LUT P3, PT, P0, P3, PT, 0x80, 0x8 ;  /* 0x000000000008781c */ /* 0x000fe20000767070 */
[----:B----4-:R-:W-:Y:S01]  /*05f0*/  @P5 FFMA R13, R22, R21, R13 ;  /* 0x00000015160d5223 */ /* 0x010fe2000000000d */
[C---:B------:R-:W-:Y:S02]  /*0600*/  ISETP.GE.AND P5, PT, R9.reuse, R14, PT ;  /* 0x0000000e0900720c */ /* 0x040fe40003fa6270 */
[----:B------:R-:W-:Y:S02]  /*0610*/  PLOP3.LUT P2, PT, P0, P2, PT, 0x80, 0x8 ;  /* 0x000000000008781c */ /* 0x000fe40000745070 */
[----:B------:R-:W-:-:S04]  /*0620*/  ISETP.GT.AND P5, PT, R9, -0x1, !P5 ;  /* 0xffffffff0900780c */ /* 0x000fc80006fa4270 */
[----:B------:R-:W-:-:S03]  /*0630*/  PLOP3.LUT P5, PT, P0, P5, PT, 0x80, 0x8 ;  /* 0x000000000008781c */ /* 0x000fc600007ab070 */
[----:B------:R-:W2:Y:S04]  /*0640*/  @P3 LDG.E R22, desc[UR14][R10.64+-0x10] ;  /* 0xfffff00e0a163981 */ /* 0x000ea8000c1e1900 */
[----:B------:R-:W2:Y:S01]  /*0650*/  @P3 LDG.E R9, desc[UR14][R6.64+0x10] ;  /* 0x0000100e06093981 */ /* 0x000ea2000c1e1900 */
[----:B-----5:R-:W-:-:S03]  /*0660*/  @P1 FFMA R13, R20, R8, R13 ;  /* 0x00000008140d1223 */ /* 0x020fc6000000000d */
[----:B------:R-:W3:Y:S04]  /*0670*/  @P2 LDG.E R24, desc[UR14][R10.64+-0x14] ;  /* 0xffffec0e0a182981 */ /* 0x000ee8000c1e1900 */
[----:B------:R-:W3:Y:S04]  /*0680*/  @P2 LDG.E R21, desc[UR14][R6.64+0x14] ;  /* 0x0000140e06152981 */ /* 0x000ee8000c1e1900 */
[----:B------:R-:W4:Y:S04]  /*0690*/  @P4 LDG.E R8, desc[UR14][R10.64+-0x18] ;  /* 0xffffe80e0a084981 */ /* 0x000f28000c1e1900 */
[----:B------:R-:W4:Y:S04]  /*06a0*/  @P4 LDG.E R20, desc[UR14][R6.64+0x18] ;  /* 0x0000180e06144981 */ /* 0x000f28000c1e1900 */
[----:B------:R-:W5:Y:S04]  /*06b0*/  @P5 LDG.E R26, desc[UR14][R10.64+-0x1c] ;  /* 0xffffe40e0a1a5981 */ /* 0x000f68000c1e1900 */
[----:B------:R-:W5:Y:S01]  /*06c0*/  @P5 LDG.E R23, desc[UR14][R6.64+0x1c] ;  /* 0x00001c0e06175981 */ /* 0x000f62000c1e1900 */
[----:B------:R-:W-:-:S05]  /*06d0*/  VIADD R19, R19, 0x8 ;  /* 0x0000000813137836 */ /* 0x000fca0000000000 */
[----:B------:R-:W-:Y:S01]  /*06e0*/  ISETP.NE.AND P1, PT, R19, UR5, PT ;  /* 0x0000000513007c0c */ /* 0x000fe2000bf25270 */
[----:B--2---:R-:W-:-:S04]  /*06f0*/  @P3 FFMA R13, R22, R9, R13 ;  /* 0x00000009160d3223 */ /* 0x004fc8000000000d */
[----:B---3--:R-:W-:-:S04]  /*0700*/  @P2 FFMA R13, R24, R21, R13 ;  /* 0x00000015180d2223 */ /* 0x008fc8000000000d */
[----:B----4-:R-:W-:-:S04]  /*0710*/  @P4 FFMA R13, R8, R20, R13 ;  /* 0x00000014080d4223 */ /* 0x010fc8000000000d */
[----:B-----5:R-:W-:Y:S01]  /*0720*/  @P5 FFMA R13, R26, R23, R13 ;  /* 0x000000171a0d5223 */ /* 0x020fe2000000000d */
[----:B------:R-:W-:Y:S06]  /*0730*/  @P1 BRA `(.L_x_4) ;  /* 0xfffffff800ec1947 */ /* 0x000fec000383ffff */
[----:B------:R-:W-:-:S07]  /*0740*/  IMAD.U32 R3, RZ, RZ, UR5 ;  /* 0x00000005ff037e24 */ /* 0x000fce000f8e00ff */
.L_x_3:
[----:B------:R-:W-:-:S09]  /*0750*/  UISETP.NE.AND UP1, UPT, UR10, URZ, UPT ;  /* 0x000000ff0a00728c */ /* 0x000fd2000bf25270 */
[----:B------:R-:W-:Y:S05]  /*0760*/  BRA.U !UP1, `(.L_x_5) ;  /* 0x00000005097c7547 */ /* 0x000fea000b800000 */
[----:B------:R-:W-:Y:S02]  /*0770*/  UIADD3 UR8, UPT, UPT, UR10, -0x1, URZ ;  /* 0xffffffff0a087890 */ /* 0x000fe4000fffe0ff */
[----:B------:R-:W-:Y:S02]  /*0780*/  UISETP.NE.AND UP2, UPT, UR11, URZ, UPT ;  /* 0x000000ff0b00728c */ /* 0x000fe4000bf45270 */
[----:B------:R-:W-:-:S09]  /*0790*/  UISETP.GE.U32.AND UP1, UPT, UR8, 0x3, UPT ;  /* 0x000000030800788c */ /* 0x000fd2000bf26070 */
[----:B------:R-:W-:Y:S05]  /*07a0*/  BRA.U !UP1, `(.L_x_6) ;  /* 0x0000000109a47547 */ /* 0x000fea000b800000 */
[----:B------:R-:W-:Y:S01]  /*07b0*/  IMAD.IADD R11, R12, 0x1, -R3 ;  /* 0x000000010c0b7824 */ /* 0x000fe200078e0a03 */
[----:B------:R-:W0:Y:S01]  /*07c0*/  LDC.64 R4, c[0x0][0x388] ;  /* 0x0000e200ff047b82 */ /* 0x000e220000000a00 */
[-C--:B------:R-:W-:Y:S02]  /*07d0*/  LOP3.LUT R19, RZ, R3.reuse, RZ, 0x33, !PT ;  /* 0x00000003ff137212 */ /* 0x080fe400078e33ff */
[C---:B------:R-:W-:Y:S01]  /*07e0*/  VIADD R23, R11.reuse, 0xfffffffe ;  /* 0xfffffffe0b177836 */ /* 0x040fe20000000000 */
[CC--:B------:R-:W-:Y:S01]  /*07f0*/  ISETP.GE.AND P1, PT, R11.reuse, R14.reuse, PT ;  /* 0x0000000e0b00720c */ /* 0x0c0fe20003f26270 */
[----:B------:R-:W-:Y:S01]  /*0800*/  VIADD R25, R11, 0xfffffffd ;  /* 0xfffffffd0b197836 */ /* 0x000fe20000000000 */
[----:B------:R-:W-:Y:S01]  /*0810*/  IADD3 R2, P5, PT, R16, R3, RZ ;  /* 0x0000000310027210 */ /* 0x000fe20007fbe0ff */
[----:B------:R-:W-:Y:S01]  /*0820*/  IMAD.IADD R21, R19, 0x1, R12 ;  /* 0x0000000113157824 */ /* 0x000fe200078e020c */
[----:B------:R-:W-:Y:S01]  /*0830*/  ISETP.GT.AND P1, PT, R11, -0x1, !P1 ;  /* 0xffffffff0b00780c */ /* 0x000fe20004f24270 */
[----:B------:R-:W1:Y:S01]  /*0840*/  LDC.64 R6, c[0x0][0x380] ;  /* 0x0000e000ff067b82 */ /* 0x000e620000000a00 */
[-C--:B------:R-:W-:Y:S01]  /*0850*/  ISETP.GE.AND P2, PT, R23, R14.reuse, PT ;  /* 0x0000000e1700720c */ /* 0x080fe20003f46270 */
[----:B------:R-:W-:Y:S01]  /*0860*/  IMAD R11, R17, R14, R11 ;  /* 0x0000000e110b7224 */ /* 0x000fe200078e020b */
[----:B------:R-:W-:-:S02]  /*0870*/  PLOP3.LUT P1, PT, P0, P1, PT, 0x80, 0x8 ;  /* 0x000000000008781c */ /* 0x000fc40000723070 */
[-C--:B------:R-:W-:Y:S02]  /*0880*/  ISETP.GE.AND P4, PT, R21, R14.reuse, PT ;  /* 0x0000000e1500720c */ /* 0x080fe40003f86270 */
[----:B------:R-:W-:Y:S02]  /*0890*/  ISETP.GE.AND P3, PT, R25, R14, PT ;  /* 0x0000000e1900720c */ /* 0x000fe40003f66270 */
[----:B------:R-:W-:Y:S02]  /*08a0*/  ISETP.GT.AND P4, PT, R21, -0x1, !P4 ;  /* 0xffffffff1500780c */ /* 0x000fe40006784270 */
[----:B------:R-:W-:Y:S02]  /*08b0*/  ISETP.GT.AND P2, PT, R23, -0x1, !P2 ;  /* 0xffffffff1700780c */ /* 0x000fe40005744270 */
[----:B------:R-:W-:Y:S02]  /*08c0*/  PLOP3.LUT P4, PT, P0, P4, PT, 0x80, 0x8 ;  /* 0x000000000008781c */ /* 0x000fe40000789070 */
[C---:B------:R-:W-:Y:S01]  /*08d0*/  LEA.HI.X.SX32 R10, R16.reuse, RZ, 0x1, P5 ;  /* 0x000000ff100a7211 */ /* 0x040fe200028f0eff */
[----:B------:R-:W2:Y:S01]  /*08e0*/  @P1 LDC.64 R8, c[0x0][0x388] ;  /* 0x0000e200ff081b82 */ /* 0x000ea20000000a00 */
[----:B------:R-:W-:Y:S01]  /*08f0*/  @P1 IMAD.IADD R19, R16, 0x1, R3 ;  /* 0x0000000110131824 */ /* 0x000fe200078e0203 */
[----:B------:R-:W-:-:S02]  /*0900*/  ISETP.GT.AND P3, PT, R25, -0x1, !P3 ;  /* 0xffffffff1900780c */ /* 0x000fc40005f64270 */
[C---:B0-----:R-:W-:Y:S02]  /*0910*/  LEA R4, P5, R2.reuse, R4, 0x2 ;  /* 0x0000000402047211 */ /* 0x041fe400078a10ff */
[----:B------:R-:W-:Y:S01]  /*0920*/  PLOP3.LUT P2, PT, P0, P2, PT, 0x80, 0x8 ;  /* 0x000000000008781c */ /* 0x000fe20000745070 */
[----:B-1----:R-:W-:Y:S01]  /*0930*/  IMAD.WIDE R6, R11, 0x4, R6 ;  /* 0x000000040b067825 */ /* 0x002fe200078e0206 */
[----:B------:R-:W-:Y:S02]  /*0940*/  LEA.HI.X R5, R2, R5, R10, 0x2, P5 ;  /* 0x0000000502057211 */ /* 0x000fe400028f140a */
[----:B------:R-:W-:Y:S02]  /*0950*/  PLOP3.LUT P3, PT, P0, P3, PT, 0x80, 0x8 ;  /* 0x000000000008781c */ /* 0x000fe40000767070 */
[----:B------:R-:W3:Y:S04]  /*0960*/  @P1 LDG.E R2, desc[UR14][R6.64] ;  /* 0x0000000e06021981 */ /* 0x000ee8000c1e1900 */
[----:B------:R-:W4:Y:S04]  /*0970*/  @P4 LDG.E R10, desc[UR14][R6.64+-0x4] ;  /* 0xfffffc0e060a4981 */ /* 0x000f28000c1e1900 */
[----:B------:R-:W4:Y:S01]  /*0980*/  @P4 LDG.E R11, desc[UR14][R4.64+0x4] ;  /* 0x0000040e040b4981 */ /* 0x000f22000c1e1900 */
[----:B--2---:R-:W-:-:S03]  /*0990*/  @P1 IMAD.WIDE R8, R19, 0x4, R8 ;  /* 0x0000000413081825 */ /* 0x004fc600078e0208 */
[----:B------:R-:W2:Y:S04]  /*09a0*/  @P2 LDG.E R18, desc[UR14][R6.64+-0x8] ;  /* 0xfffff80e06122981 */ /* 0x000ea8000c1e1900 */
[----:B------:R-:W2:Y:S04]  /*09b0*/  @P2 LDG.E R19, desc[UR14][R4.64+0x8] ;  /* 0x0000080e04132981 */ /* 0x000ea8000c1e1900 */
[----:B------:R-:W3:Y:S04]  /*09c0*/  @P1 LDG.E R8, desc[UR14][R8.64] ;  /* 0x0000000e08081981 */ /* 0x000ee8000c1e1900 */
[----:B------:R-:W5:Y:S04]  /*09d0*/  @P3 LDG.E R20, desc[UR14][R6.64+-0xc] ;  /* 0xfffff40e06143981 */ /* 0x000f68000c1e1900 */
[----:B------:R-:W5:Y:S01]  /*09e0*/  @P3 LDG.E R21, desc[UR14][R4.64+0xc] ;  /* 0x00000c0e04153981 */ /* 0x000f62000c1e1900 */
[----:B------:R-:W-:-:S02]  /*09f0*/  VIADD R3, R3, 0x4 ;  /* 0x0000000403037836 */ /* 0x000fc40000000000 */
[----:B---3--:R-:W-:-:S04]  /*0a00*/  @P1 FFMA R13, R2, R8, R13 ;  /* 0x00000008020d1223 */ /* 0x008fc8000000000d */
[----:B----4-:R-:W-:-:S04]  /*0a10*/  @P4 FFMA R13, R10, R11, R13 ;  /* 0x0000000b0a0d4223 */ /* 0x010fc8000000000d */
[----:B--2---:R-:W-:-:S04]  /*0a20*/  @P2 FFMA R13, R18, R19, R13 ;  /* 0x00000013120d2223 */ /* 0x004fc8000000000d */
[----:B-----5:R-:W-:-:S07]  /*0a30*/  @P3 FFMA R13, R20, R21, R13 ;  /* 0x00000015140d3223 */ /* 0x020fce000000000d */
.L_x_6:
[----:B------:R-:W-:Y:S05]  /*0a40*/  BRA.U !UP2, `(.L_x_5) ;  /* 0x000000010ac47547 */ /* 0x000fea000b800000 */
[----:B------:R-:W0:Y:S01]  /*0a50*/  LDCU UR8, c[0x0][0x3a8] ;  /* 0x00007500ff0877ac */ /* 0x000e220008000800 */
[----:B------:R-:W-:Y:S02]  /*0a60*/  UISETP.NE.AND UP1, UPT, UR11, 0x1, UPT ;  /* 0x000000010b00788c */ /* 0x000fe4000bf25270 */
[----:B0-----:R-:W-:-:S07]  /*0a70*/  ULOP3.LUT UP2, URZ, UR8, 0x1, URZ, 0xc0, !UPT ;  /* 0x0000000108ff7892 */ /* 0x001fce000f84c0ff */
[----:B------:R-:W-:Y:S05]  /*0a80*/  BRA.U !UP1, `(.L_x_7) ;  /* 0x0000000109707547 */ /* 0x000fea000b800000 */
[----:B------:R-:W-:Y:S01]  /*0a90*/  LOP3.LUT R5, RZ, R3, RZ, 0x33, !PT ;  /* 0x00000003ff057212 */ /* 0x000fe200078e33ff */
[----:B------:R-:W-:Y:S01]  /*0aa0*/  IMAD.IADD R11, R12, 0x1, -R3 ;  /* 0x000000010c0b7824 */ /* 0x000fe200078e0a03 */
[----:B------:R-:W0:Y:S03]  /*0ab0*/  LDC.64 R6, c[0x0][0x380] ;  /* 0x0000e000ff067b82 */ /* 0x000e260000000a00 */
[----:B------:R-:W-:Y:S01]  /*0ac0*/  IMAD.IADD R5, R5, 0x1, R12 ;  /* 0x0000000105057824 */ /* 0x000fe200078e020c */
[----:B------:R-:W-:-:S04]  /*0ad0*/  ISETP.GE.AND P1, PT, R11, R14, PT ;  /* 0x0000000e0b00720c */ /* 0x000fc80003f26270 */
[-C--:B------:R-:W-:Y:S02]  /*0ae0*/  ISETP.GE.AND P2, PT, R5, R14.reuse, PT ;  /* 0x0000000e0500720c */ /* 0x080fe40003f46270 */
[----:B------:R-:W-:Y:S01]  /*0af0*/  ISETP.GT.AND P1, PT, R11, -0x1, !P1 ;  /* 0xffffffff0b00780c */ /* 0x000fe20004f24270 */
[----:B------:R-:W-:Y:S01]  /*0b00*/  IMAD R11, R17, R14, R11 ;  /* 0x0000000e110b7224 */ /* 0x000fe200078e020b */
[----:B------:R-:W-:Y:S02]  /*0b10*/  ISETP.GT.AND P2, PT, R5, -0x1, !P2 ;  /* 0xffffffff0500780c */ /* 0x000fe40005744270 */
[----:B------:R-:W-:Y:S02]  /*0b20*/  PLOP3.LUT P1, PT, P0, P1, PT, 0x80, 0x8 ;  /* 0x000000000008781c */ /* 0x000fe40000723070 */
[----:B------:R-:W-:Y:S01]  /*0b30*/  PLOP3.LUT P2, PT, P0, P2, PT, 0x80, 0x8 ;  /* 0x000000000008781c */ /* 0x000fe20000745070 */
[----:B0-----:R-:W-:-:S10]  /*0b40*/  IMAD.WIDE R6, R11, 0x4, R6 ;  /* 0x000000040b067825 */ /* 0x001fd400078e0206 */
[----:B------:R-:W0:Y:S01]  /*0b50*/  @P1 LDC.64 R8, c[0x0][0x388] ;  /* 0x0000e200ff081b82 */ /* 0x000e220000000a00 */
[C---:B------:R-:W-:Y:S01]  /*0b60*/  @P1 IMAD.IADD R19, R16.reuse, 0x1, R3 ;  /* 0x0000000110131824 */ /* 0x040fe200078e0203 */
[----:B------:R-:W-:Y:S01]  /*0b70*/  @P2 SHF.R.S32.HI R2, RZ, 0x1f, R16 ;  /* 0x0000001fff022819 */ /* 0x000fe20000011410 */
[----:B------:R-:W2:Y:S01]  /*0b80*/  @P2 LDG.E R10, desc[UR14][R6.64+-0x4] ;  /* 0xfffffc0e060a2981 */ /* 0x000ea2000c1e1900 */
[----:B------:R-:W-:-:S04]  /*0b90*/  @P2 IADD3 R21, P3, PT, R16, R3, RZ ;  /* 0x0000000310152210 */ /* 0x000fc80007f7e0ff */
[----:B------:R-:W1:Y:S01]  /*0ba0*/  @P2 LDC.64 R4, c[0x0][0x388] ;  /* 0x0000e200ff042b82 */ /* 0x000e620000000a00 */
[----:B------:R-:W-:Y:S01]  /*0bb0*/  @P2 LEA.HI.X.SX32 R2, R3, R2, 0x1, P3 ;  /* 0x0000000203022211 */ /* 0x000fe200018f0eff */
[----:B0-----:R-:W-:-:S06]  /*0bc0*/  @P1 IMAD.WIDE R8, R19, 0x4, R8 ;  /* 0x0000000413081825 */ /* 0x001fcc00078e0208 */
[----:B------:R-:W3:Y:S01]  /*0bd0*/  @P1 LDG.E R8, desc[UR14][R8.64] ;  /* 0x0000000e08081981 */ /* 0x000ee2000c1e1900 */
[----:B-1----:R-:W-:-:S04]  /*0be0*/  @P2 LEA R4, P3, R21, R4, 0x2 ;  /* 0x0000000415042211 */ /* 0x002fc800078610ff */
[----:B------:R-:W-:Y:S02]  /*0bf0*/  @P2 LEA.HI.X R5, R21, R5, R2, 0x2, P3 ;  /* 0x0000000515052211 */ /* 0x000fe400018f1402 */
[----:B------:R-:W3:Y:S04]  /*0c00*/  @P1 LDG.E R2, desc[UR14][R6.64] ;  /* 0x0000000e06021981 */ /* 0x000ee8000c1e1900 */
[----:B------:R-:W2:Y:S01]  /*0c10*/  @P2 LDG.E R4, desc[UR14][R4.64+0x4] ;  /* 0x0000040e04042981 */ /* 0x000ea2000c1e1900 */
[----:B------:R-:W-:Y:S02]  /*0c20*/  VIADD R3, R3, 0x2 ;  /* 0x0000000203037836 */ /* 0x000fe40000000000 */
[----:B---3--:R-:W-:-:S04]  /*0c30*/  @P1 FFMA R13, R8, R2, R13 ;  /* 0x00000002080d1223 */ /* 0x008fc8000000000d */
[----:B--2---:R-:W-:-:S07]  /*0c40*/  @P2 FFMA R13, R10, R4, R13 ;  /* 0x000000040a0d2223 */ /* 0x004fce000000000d */
.L_x_7:
[----:B------:R-:W-:Y:S05]  /*0c50*/  BRA.U !UP2, `(.L_x_5) ;  /* 0x000000010a407547 */ /* 0x000fea000b800000 */
[----:B------:R-:W-:Y:S01]  /*0c60*/  IMAD.IADD R9, R12, 0x1, -R3 ;  /* 0x000000010c097824 */ /* 0x000fe200078e0a03 */
[----:B------:R-:W-:Y:S04]  /*0c70*/  BSSY.RECONVERGENT B0, `(.L_x_5) ;  /* 0x000000e000007945 */ /* 0x000fe80003800200 */
[----:B------:R-:W-:-:S04]  /*0c80*/  ISETP.GE.AND P1, PT, R9, R14, PT ;  /* 0x0000000e0900720c */ /* 0x000fc80003f26270 */
[----:B------:R-:W-:-:S04]  /*0c90*/  ISETP.GT.AND P1, PT, R9, -0x1, !P1 ;  /* 0xffffffff0900780c */ /* 0x000fc80004f24270 */
[----:B------:R-:W-:-:S13]  /*0ca0*/  PLOP3.LUT P1, PT, P0, P1, PT, 0x80, 0x8 ;  /* 0x000000000008781c */ /* 0x000fda0000723070 */
[----:B------:R-:W-:Y:S05]  /*0cb0*/  @!P1 BRA `(.L_x_8) ;  /* 0x0000000000249947 */ /* 0x000fea0003800000 */
[----:B------:R-:W0:Y:S01]  /*0cc0*/  LDC.64 R4, c[0x0][0x380] ;  /* 0x0000e000ff047b82 */ /* 0x000e220000000a00 */
[----:B------:R-:W-:Y:S02]  /*0cd0*/  IMAD R17, R17, R14, R9 ;  /* 0x0000000e11117224 */ /* 0x000fe400078e0209 */
[----:B------:R-:W-:-:S05]  /*0ce0*/  IMAD.IADD R9, R16, 0x1, R3 ;  /* 0x0000000110097824 */ /* 0x000fca00078e0203 */
[----:B------:R-:W1:Y:S01]  /*0cf0*/  LDC.64 R6, c[0x0][0x388] ;  /* 0x0000e200ff067b82 */ /* 0x000e620000000a00 */
[----:B0-----:R-:W-:-:S06]  /*0d00*/  IMAD.WIDE R2, R17, 0x4, R4 ;  /* 0x0000000411027825 */ /* 0x001fcc00078e0204 */
[----:B------:R-:W2:Y:S01]  /*0d10*/  LDG.E R2, desc[UR14][R2.64] ;  /* 0x0000000e02027981 */ /* 0x000ea2000c1e1900 */
[----:B-1----:R-:W-:-:S06]  /*0d20*/  IMAD.WIDE R4, R9, 0x4, R6 ;  /* 0x0000000409047825 */ /* 0x002fcc00078e0206 */
[----:B------:R-:W2:Y:S02]  /*0d30*/  LDG.E R4, desc[UR14][R4.64] ;  /* 0x0000000e04047981 */ /* 0x000ea4000c1e1900 */
[----:B--2---:R-:W-:-:S07]  /*0d40*/  FFMA R13, R2, R4, R13 ;  /* 0x00000004020d7223 */ /* 0x004fce000000000d */
.L_x_8:
[----:B------:R-:W-:Y:S05]  /*0d50*/  BSYNC.RECONVERGENT B0 ;  /* 0x0000000000007941 */ /* 0x000fea0003800200 */
.L_x_5:
[----:B------:R-:W-:Y:S05]  /*0d60*/  @P6 BRA `(.L_x_9) ;  /* 0xfffffff400186947 */ /* 0x000fea000383ffff */
[----:B------:R-:W-:Y:S05]  /*0d70*/  BRA.U UP0, `(.L_x_10) ;  /* 0xfffffff100fc7547 */ /* 0x000fea000b83ffff */
.L_x_2:
[----:B------:R-:W0:Y:S08]  /*0d80*/  LDC R7, c[0x0][0x3a0] ;  /* 0x0000e800ff077b82 */ /* 0x000e300000000800 */
[----:B------:R-:W1:Y:S01]  /*0d90*/  LDC.64 R2, c[0x0][0x390] ;  /* 0x0000e400ff027b82 */ /* 0x000e620000000a00 */
[----:B0-----:R-:W-:-:S04]  /*0da0*/  IMAD R5, R7, UR12, R0 ;  /* 0x0000000c07057c24 */ /* 0x001fc8000f8e0200 */
[----:B------:R-:W-:-:S04]  /*0db0*/  IMAD R5, R5, R7, R12 ;  /* 0x0000000705057224 */ /* 0x000fc800078e020c */
[----:B-1----:R-:W-:-:S05]  /*0dc0*/  IMAD.WIDE R2, R5, 0x4, R2 ;  /* 0x0000000405027825 */ /* 0x002fca00078e0202 */
[----:B------:R-:W-:Y:S01]  /*0dd0*/  STG.E desc[UR14][R2.64], R13 ;  /* 0x0000000d02007986 */ /* 0x000fe2000c10190e */
[----:B------:R-:W-:Y:S05]  /*0de0*/  EXIT ;  /* 0x000000000000794d */ /* 0x000fea0003800000 */
.L_x_11:
        /* <DEDUP_REMOVED lines=9> */
.L_x_91:


//--------------------- .text._Z20conv2d_backward_biasPKfPfiif --------------------------
	.section	.text._Z20conv2d_backward_biasPKfPfiif,"ax",@progbits
	.align	128
        .global         _Z20conv2d_backward_biasPKfPfiif
        .type           _Z20conv2d_backward_biasPKfPfiif,@function
        .size           _Z20conv2d_backward_biasPKfPfiif,(.L_x_92 - _Z20conv2d_backward_biasPKfPfiif)
        .other          _Z20conv2d_backward_biasPKfPfiif,@"STO_CUDA_ENTRY STV_DEFAULT"
_Z20conv2d_backward_biasPKfPfiif:
.text._Z20conv2d_backward_biasPKfPfiif:
        /* <DEDUP_REMOVED lines=8> */
[----:B------:R-:W0:Y:S01]  /*0080*/  LDC R6, c[0x0][0x394] ;  /* 0x0000e500ff067b82 */ /* 0x000e220000000800 */
[----:B------:R-:W1:Y:S01]  /*0090*/  LDCU.64 UR8, c[0x0][0x358] ;  /* 0x00006b00ff0877ac */ /* 0x000e620008000a00 */
[----:B------:R-:W-:Y:S01]  /*00a0*/  HFMA2 R4, -RZ, RZ, 0, 0 ;  /* 0x00000000ff047431 */ /* 0x000fe200000001ff */
[----:B0-----:R-:W-:-:S13]  /*00b0*/  ISETP.GE.AND P0, PT, R6, 0x1, PT ;  /* 0x000000010600780c */ /* 0x001fda0003f06270 */
[----:B-1----:R-:W-:Y:S05]  /*00c0*/  @!P0 BRA `(.L_x_12) ;  /* 0x0000000400d48947 */ /* 0x002fea0003800000 */
[----:B------:R-:W0:Y:S01]  /*00d0*/  LDCU.64 UR6, c[0x0][0x380] ;  /* 0x00007000ff0677ac */ /* 0x000e220008000a00 */
[C---:B------:R-:W-:Y:S02]  /*00e0*/  LOP3.LUT R24, R6.reuse, 0xf, RZ, 0xc0, !PT ;  /* 0x0000000f06187812 */ /* 0x040fe400078ec0ff */
[----:B------:R-:W-:Y:S01]  /*00f0*/  LOP3.LUT R25, R6, 0x7, RZ, 0xc0, !PT ;  /* 0x0000000706197812 */ /* 0x000fe200078ec0ff */
[----:B------:R-:W-:Y:S01]  /*0100*/  UMOV UR4, URZ ;  /* 0x000000ff00047c82 */ /* 0x000fe20008000000 */
[----:B------:R-:W-:Y:S02]  /*0110*/  IADD3 R2, PT, PT, R24, -0x1, RZ ;  /* 0xffffffff18027810 */ /* 0x000fe40007ffe0ff */
[----:B------:R-:W-:Y:S02]  /*0120*/  IADD3 R3, PT, PT, R25, -0x1, RZ ;  /* 0xffffffff19037810 */ /* 0x000fe40007ffe0ff */
[----:B------:R-:W-:Y:S02]  /*0130*/  LOP3.LUT R5, R6, 0x7ffffff0, RZ, 0xc0, !PT ;  /* 0x7ffffff006057812 */ /* 0x000fe400078ec0ff */
[----:B------:R-:W-:-:S02]  /*0140*/  ISETP.GE.U32.AND P0, PT, R2, 0x7, PT ;  /* 0x000000070200780c */ /* 0x000fc40003f06070 */
[----:B------:R-:W-:Y:S02]  /*0150*/  ISETP.GE.U32.AND P1, PT, R3, 0x3, PT ;  /* 0x000000030300780c */ /* 0x000fe40003f26070 */
[----:B------:R-:W-:Y:S02]  /*0160*/  LOP3.LUT R6, R6, 0x3, RZ, 0xc0, !PT ;  /* 0x0000000306067812 */ /* 0x000fe400078ec0ff */
[----:B------:R-:W-:Y:S01]  /*0170*/  MOV R4, RZ ;  /* 0x000000ff00047202 */ /* 0x000fe20000000f00 */
[----:B0-----:R-:W-:Y:S01]  /*0180*/  UIADD3 UR5, UP0, UPT, UR6, 0x20, URZ ;  /* 0x0000002006057890 */ /* 0x001fe2000ff1e0ff */
[----:B------:R-:W-:-:S03]  /*0190*/  IADD3 R7, PT, PT, -R5, RZ, RZ ;  /* 0x000000ff05077210 */ /* 0x000fc60007ffe1ff */
[----:B------:R-:W-:-:S12]  /*01a0*/  UIADD3.X UR6, UPT, UPT, URZ, UR7, URZ, UP0, !UPT ;  /* 0x00000007ff067290 */ /* 0x000fd800087fe4ff */
.L_x_18:
[----:B------:R-:W0:Y:S01]  /*01b0*/  LDC R3, c[0x0][0x394] ;  /* 0x0000e500ff037b82 */ /* 0x000e220000000800 */
[----:B------:R-:W-:Y:S02]  /*01c0*/  MOV R9, RZ ;  /* 0x000000ff00097202 */ /* 0x000fe40000000f00 */
[----:B0-----:R-:W-:Y:S01]  /*01d0*/  ISETP.GE.U32.AND P3, PT, R3, 0x10, PT ;  /* 0x000000100300780c */ /* 0x001fe20003f66070 */
[----:B------:R-:W-:Y:S01]  /*01e0*/  IMAD R8, R0, R3, UR4 ;  /* 0x0000000400087e24 */ /* 0x000fe2000f8e0203 */
[----:B------:R-:W-:-:S03]  /*01f0*/  UIADD3 UR4, UPT, UPT, UR4, 0x1, URZ ;  /* 0x0000000104047890 */ /* 0x000fc6000fffe0ff */
[----:B------:R-:W-:-:S03]  /*0200*/  IMAD R8, R8, R3, RZ ;  /* 0x0000000308087224 */ /* 0x000fc600078e02ff */
[----:B------:R-:W-:-:S05]  /*0210*/  ISETP.NE.AND P2, PT, R3, UR4, PT ;  /* 0x0000000403007c0c */ /* 0x000fca000bf45270 */
[----:B------:R-:W-:Y:S08]  /*0220*/  @!P3 BRA `(.L_x_13) ;  /* 0x0000000000a8b947 */ /* 0x000ff00003800000 */
[----:B------:R-:W-:Y:S02]  /*0230*/  MOV R9, R8 ;  /* 0x0000000800097202 */ /* 0x000fe40000000f00 */
[----:B------:R-:W-:-:S07]  /*0240*/  MOV R10, R7 ;  /* 0x00000007000a7202 */ /* 0x000fce0000000f00 */
.L_x_14:
[----:B------:R-:W-:Y:S02]  /*0250*/  MOV R2, UR5 ;  /* 0x0000000500027c02 */ /* 0x000fe40008000f00 */
[----:B------:R-:W-:-:S03]  /*0260*/  MOV R3, UR6 ;  /* 0x0000000600037c02 */ /* 0x000fc60008000f00 */
[----:B------:R-:W-:-:S05]  /*0270*/  IMAD.WIDE R2, R9, 0x4, R2 ;  /* 0x0000000409027825 */ /* 0x000fca00078e0202 */
[----:B------:R-:W2:Y:S04]  /*0280*/  LDG.E R23, desc[UR8][R2.64+-0x20] ;  /* 0xffffe00802177981 */ /* 0x000ea8000c1e1900 */
[----:B------:R-:W3:Y:S04]  /*0290*/  LDG.E R27, desc[UR8][R2.64+-0x1c] ;  /* 0xffffe408021b7981 */ /* 0x000ee8000c1e1900 */
[----:B------:R-:W4:Y:S04]  /*02a0*/  LDG.E R22, desc[UR8][R2.64+-0x18] ;  /* 0xffffe80802167981 */ /* 0x000f28000c1e1900 */
[----:B------:R-:W5:Y:S04]  /*02b0*/  LDG.E R21, desc[UR8][R2.64+-0x14] ;  /* 0xffffec0802157981 */ /* 0x000f68000c1e1900 */
        /* <DEDUP_REMOVED lines=9> */
[----:B------:R-:W5:Y:S01]  /*0350*/  LDG.E R11, desc[UR8][R2.64+0x14] ;  /* 0x00001408020b7981 */ /* 0x000f62000c1e1900 */
[----:B--2---:R-:W-:-:S03]  /*0360*/  FADD R26, R23, R4 ;  /* 0x00000004171a7221 */ /* 0x004fc60000000000 */
[----:B------:R-:W2:Y:S04]  /*0370*/  LDG.E R4, desc[UR8][R2.64+0x18] ;  /* 0x0000180802047981 */ /* 0x000ea8000c1e1900 */
[----:B------:R-:W2:Y:S01]  /*0380*/  LDG.E R23, desc[UR8][R2.64+0x1c] ;  /* 0x00001c0802177981 */ /* 0x000ea2000c1e1900 */
[----:B---3--:R-:W-:Y:S01]  /*0390*/  FADD R27, R26, R27 ;  /* 0x0000001b1a1b7221 */ /* 0x008fe20000000000 */
[----:B------:R-:W-:Y:S02]  /*03a0*/  IADD3 R10, PT, PT, R10, 0x10, RZ ;  /* 0x000000100a0a7810 */ /* 0x000fe40007ffe0ff */
[----:B------:R-:W-:Y:S01]  /*03b0*/  IADD3 R9, PT, PT, R9, 0x10, RZ ;  /* 0x0000001009097810 */ /* 0x000fe20007ffe0ff */
[----:B----4-:R-:W-:Y:S01]  /*03c0*/  FADD R22, R27, R22 ;  /* 0x000000161b167221 */ /* 0x010fe20000000000 */
[----:B------:R-:W-:-:S03]  /*03d0*/  ISETP.NE.AND P3, PT, R10, RZ, PT ;  /* 0x000000ff0a00720c */ /* 0x000fc60003f65270 */
[----:B-----5:R-:W-:-:S04]  /*03e0*/  FADD R21, R22, R21 ;  /* 0x0000001516157221 */ /* 0x020fc80000000000 */
[----:B------:R-:W-:-:S04]  /*03f0*/  FADD R20, R21, R20 ;  /* 0x0000001415147221 */ /* 0x000fc80000000000 */
        /* <DEDUP_REMOVED lines=9> */
[----:B--2---:R-:W-:-:S04]  /*0490*/  FADD R4, R11, R4 ;  /* 0x000000040b047221 */ /* 0x004fc80000000000 */
[----:B------:R-:W-:Y:S01]  /*04a0*/  FADD R4, R4, R23 ;  /* 0x0000001704047221 */ /* 0x000fe20000000000 */
[----:B------:R-:W-:Y:S06]  /*04b0*/  @P3 BRA `(.L_x_14) ;  /* 0xfffffffc00643947 */ /* 0x000fec000383ffff */
[----:B------:R-:W-:-:S07]  /*04c0*/  MOV R9, R5 ;  /* 0x0000000500097202 */ /* 0x000fce0000000f00 */
.L_x_13:
[----:B------:R-:W-:-:S13]  /*04d0*/  ISETP.NE.AND P3, PT, R24, RZ, PT ;  /* 0x000000ff1800720c */ /* 0x000fda0003f65270 */
[----:B------:R-:W-:Y:S05]  /*04e0*/  @!P3 BRA `(.L_x_15) ;  /* 0x0000000000c8b947 */ /* 0x000fea0003800000 */
[----:B------:R-:W-:Y:S01]  /*04f0*/  ISETP.NE.AND P3, PT, R25, RZ, PT ;  /* 0x000000ff1900720c */ /* 0x000fe20003f65270 */
[----:B------:R-:W-:-:S12]  /*0500*/  @!P0 BRA `(.L_x_16) ;  /* 0x0000000000508947 */ /* 0x000fd80003800000 */
[----:B------:R-:W0:Y:S01]  /*0510*/  LDC.64 R2, c[0x0][0x380] ;  /* 0x0000e000ff027b82 */ /* 0x000e220000000a00 */
[----:B------:R-:W-:-:S05]  /*0520*/  IADD3 R11, PT, PT, R8, R9, RZ ;  /* 0x00000009080b7210 */ /* 0x000fca0007ffe0ff */
[----:B0-----:R-:W-:-:S05]  /*0530*/  IMAD.WIDE R2, R11, 0x4, R2 ;  /* 0x000000040b027825 */ /* 0x001fca00078e0202 */
[----:B------:R-:W2:Y:S04]  /*0540*/  LDG.E R11, desc[UR8][R2.64] ;  /* 0x00000008020b7981 */ /* 0x000ea8000c1e1900 */
[----:B------:R-:W3:Y:S04]  /*0550*/  LDG.E R10, desc[UR8][R2.64+0x4] ;  /* 0x00000408020a7981 */ /* 0x000ee8000c1e1900 */
[----:B------:R-:W4:Y:S04]  /*0560*/  LDG.E R13, desc[UR8][R2.64+0x8] ;  /* 0x00000808020d7981 */ /* 0x000f28000c1e1900 */
[----:B------:R-:W5:Y:S04]  /*0570*/  LDG.E R15, desc[UR8][R2.64+0xc] ;  /* 0x00000c08020f7981 */ /* 0x000f68000c1e1900 */
[----:B------:R-:W5:Y:S04]  /*0580*/  LDG.E R17, desc[UR8][R2.64+0x10] ;  /* 0x0000100802117981 */ /* 0x000f68000c1e1900 */
[----:B------:R-:W5:Y:S04]  /*0590*/  LDG.E R19, desc[UR8][R2.64+0x14] ;  /* 0x0000140802137981 */ /* 0x000f68000c1e1900 */
[----:B------:R-:W5:Y:S04]  /*05a0*/  LDG.E R21, desc[UR8][R2.64+0x18] ;  /* 0x0000180802157981 */ /* 0x000f68000c1e1900 */
[----:B------:R-:W5:Y:S01]  /*05b0*/  LDG.E R23, desc[UR8][R2.64+0x1c] ;  /* 0x00001c0802177981 */ /* 0x000f62000c1e1900 */
[----:B------:R-:W-:Y:S01]  /*05c0*/  IADD3 R9, PT, PT, R9, 0x8, RZ ;  /* 0x0000000809097810 */ /* 0x000fe20007ffe0ff */
[----:B--2---:R-:W-:-:S04]  /*05d0*/  FADD R11, R4, R11 ;  /* 0x0000000b040b7221 */ /* 0x004fc80000000000 */
[----:B---3--:R-:W-:-:S04]  /*05e0*/  FADD R10, R11, R10 ;  /* 0x0000000a0b0a7221 */ /* 0x008fc80000000000 */
[----:B----4-:R-:W-:-:S04]  /*05f0*/  FADD R10, R10, R13 ;  /* 0x0000000d0a0a7221 */ /* 0x010fc80000000000 */
[----:B-----5:R-:W-:-:S04]  /*0600*/  FADD R10, R10, R15 ;  /* 0x0000000f0a0a7221 */ /* 0x020fc80000000000 */
[----:B------:R-:W-:-:S04]  /*0610*/  FADD R10, R10, R17 ;  /* 0x000000110a0a7221 */ /* 0x000fc80000000000 */
[----:B------:R-:W-:-:S04]  /*0620*/  FADD R10, R10, R19 ;  /* 0x000000130a0a7221 */ /* 0x000fc80000000000 */
[----:B------:R-:W-:-:S04]  /*0630*/  FADD R10, R10, R21 ;  /* 0x000000150a0a7221 */ /* 0x000fc80000000000 */
[----:B------:R-:W-:-:S07]  /*0640*/  FADD R4, R10, R23 ;  /* 0x000000170a047221 */ /* 0x000fce0000000000 */
.L_x_16:
        /* <DEDUP_REMOVED lines=9> */
[----:B------:R-:W5:Y:S01]  /*06e0*/  LDG.E R15, desc[UR8][R2.64+0xc] ;  /* 0x00000c08020f7981 */ /* 0x000f62000c1e1900 */
[----:B------:R-:W-:Y:S01]  /*06f0*/  IADD3 R9, PT, PT, R9, 0x4, RZ ;  /* 0x0000000409097810 */ /* 0x000fe20007ffe0ff */
[----:B--2---:R-:W-:-:S04]  /*0700*/  FADD R11, R4, R11 ;  /* 0x0000000b040b7221 */ /* 0x004fc80000000000 */
[----:B---3--:R-:W-:-:S04]  /*0710*/  FADD R10, R11, R10 ;  /* 0x0000000a0b0a7221 */ /* 0x008fc80000000000 */
[----:B----4-:R-:W-:-:S04]  /*0720*/  FADD R10, R10, R13 ;  /* 0x0000000d0a0a7221 */ /* 0x010fc80000000000 */
[----:B-----5:R-:W-:-:S07]  /*0730*/  FADD R4, R10, R15 ;  /* 0x0000000f0a047221 */ /* 0x020fce0000000000 */
.L_x_17:
[----:B------:R-:W-:Y:S05]  /*0740*/  @!P3 BRA `(.L_x_15) ;  /* 0x000000000030b947 */ /* 0x000fea0003800000 */
[----:B------:R-:W0:Y:S01]  /*0750*/  LDC.64 R2, c[0x0][0x380] ;  /* 0x0000e000ff027b82 */ /* 0x000e220000000a00 */
[----:B------:R-:W-:-:S05]  /*0760*/  IADD3 R9, PT, PT, R8, R9, RZ ;  /* 0x0000000908097210 */ /* 0x000fca0007ffe0ff */
[----:B0-----:R-:W-:-:S05]  /*0770*/  IMAD.WIDE R2, R9, 0x4, R2 ;  /* 0x0000000409027825 */ /* 0x001fca00078e0202 */
[----:B------:R-:W2:Y:S01]  /*0780*/  LDG.E R9, desc[UR8][R2.64] ;  /* 0x0000000802097981 */ /* 0x000ea2000c1e1900 */
[----:B------:R-:W-:Y:S01]  /*0790*/  ISETP.NE.AND P3, PT, R6, 0x1, PT ;  /* 0x000000010600780c */ /* 0x000fe20003f65270 */
[----:B--2---:R-:W-:-:S12]  /*07a0*/  FADD R4, R4, R9 ;  /* 0x0000000904047221 */ /* 0x004fd80000000000 */
[----:B------:R-:W-:Y:S05]  /*07b0*/  @!P3 BRA `(.L_x_15) ;  /* 0x000000000014b947 */ /* 0x000fea0003800000 */
[----:B------:R-:W-:Y:S01]  /*07c0*/  ISETP.NE.AND P3, PT, R6, 0x2, PT ;  /* 0x000000020600780c */ /* 0x000fe20003f65270 */
[----:B------:R-:W2:-:S12]  /*07d0*/  LDG.E R9, desc[UR8][R2.64+0x4] ;  /* 0x0000040802097981 */ /* 0x000e98000c1e1900 */
[----:B------:R-:W3:Y:S01]  /*07e0*/  @P3 LDG.E R11, desc[UR8][R2.64+0x8] ;  /* 0x00000808020b3981 */ /* 0x000ee2000c1e1900 */
[----:B--2---:R-:W-:-:S04]  /*07f0*/  FADD R4, R4, R9 ;  /* 0x0000000904047221 */ /* 0x004fc80000000000 */
[----:B---3--:R-:W-:-:S07]  /*0800*/  @P3 FADD R4, R4, R11 ;  /* 0x0000000b04043221 */ /* 0x008fce0000000000 */
.L_x_15:
[----:B------:R-:W-:Y:S05]  /*0810*/  @P2 BRA `(.L_x_18) ;  /* 0xfffffff800642947 */ /* 0x000fea000383ffff */
.L_x_12:
[----:B------:R-:W0:Y:S01]  /*0820*/  LDC.64 R2, c[0x0][0x388] ;  /* 0x0000e200ff027b82 */ /* 0x000e220000000a00 */
[----:B------:R-:W1:Y:S02]  /*0830*/  LDCU UR4, c[0x0][0x398] ;  /* 0x00007300ff0477ac */ /* 0x000e640008000800 */
[----:B-1----:R-:W-:Y:S01]  /*0840*/  FMUL R5, R4, -UR4 ;  /* 0x8000000404057c20 */ /* 0x002fe20008400000 */
[----:B0-----:R-:W-:-:S05]  /*0850*/  IMAD.WIDE R2, R0, 0x4, R2 ;  /* 0x0000000400027825 */ /* 0x001fca00078e0202 */
[----:B------:R-:W-:Y:S01]  /*0860*/  REDG.E.ADD.F32.FTZ.RN.STRONG.GPU desc[UR8][R2.64], R5 ;  /* 0x00000005020079a6 */ /* 0x000fe2000c12f308 */
[----:B------:R-:W-:Y:S05]  /*0870*/  EXIT ;  /* 0x000000000000794d */ /* 0x000fea0003800000 */
.L_x_19:
        /* <DEDUP_REMOVED lines=16> */
.L_x_92:


//--------------------- .text._Z22conv2d_backward_weightPKfS0_Pfiiiiif --------------------------
	.section	.text._Z22conv2d_backward_weightPKfS0_Pfiiiiif,"ax",@progbits
	.align	128
        .global         _Z22conv2d_backward_weightPKfS0_Pfiiiiif
        .type           _Z22conv2d_backward_weightPKfS0_Pfiiiiif,@function
        .size           _Z22conv2d_backward_weightPKfS0_Pfiiiiif,(.L_x_93 - _Z22conv2d_backward_weightPKfS0_Pfiiiiif)
        .other          _Z22conv2d_backward_weightPKfS0_Pfiiiiif,@"STO_CUDA_ENTRY STV_DEFAULT"
_Z22conv2d_backward_weightPKfS0_Pfiiiiif:
.text._Z22conv2d_backward_weightPKfS0_Pfiiiiif:
[----:B------:R-:W-:Y:S08]  /*0000*/  LDC R1, c[0x0][0x37c] ;  /* 0x0000df00ff017b82 */ /* 0x000ff00000000800 */
[----:B------:R-:W0:Y:S01]  /*0010*/  S2UR UR8, SR_CTAID.X ;  /* 0x00000000000879c3 */ /* 0x000e220000002500 */
[----:B------:R-:W1:Y:S01]  /*0020*/  S2R R7, SR_CTAID.Z ;  /* 0x0000000000077919 */ /* 0x000e620000002700 */
[----:B------:R-:W1:Y:S01]  /*0030*/  LDCU UR4, c[0x0][0x3a8] ;  /* 0x00007500ff0477ac */ /* 0x000e620008000800 */
[----:B------:R-:W2:Y:S05]  /*0040*/  S2R R9, SR_TID.X ;  /* 0x0000000000097919 */ /* 0x000eaa0000002100 */
[----:B------:R-:W0:Y:S08]  /*0050*/  LDC.64 R2, c[0x0][0x398] ;  /* 0x0000e600ff027b82 */ /* 0x000e300000000a00 */
[----:B------:R-:W3:Y:S01]  /*0060*/  S2UR UR9, SR_CTAID.Y ;  /* 0x00000000000979c3 */ /* 0x000ee20000002600 */
[----:B0-----:R-:W-:-:S04]  /*0070*/  ISETP.LE.AND P0, PT, R3, UR8, PT ;  /* 0x0000000803007c0c */ /* 0x001fc8000bf03270 */
[----:B---3--:R-:W-:-:S04]  /*0080*/  ISETP.LE.OR P0, PT, R2, UR9, P0 ;  /* 0x0000000902007c0c */ /* 0x008fc80008703670 */
[----:B-1----:R-:W-:-:S04]  /*0090*/  ISETP.GE.OR P0, PT, R7, UR4, P0 ;  /* 0x0000000407007c0c */ /* 0x002fc80008706670 */
[----:B--2---:R-:W-:-:S13]  /*00a0*/  ISETP.GE.OR P0, PT, R9, UR4, P0 ;  /* 0x0000000409007c0c */ /* 0x004fda0008706670 */
[----:B------:R-:W-:Y:S05]  /*00b0*/  @P0 EXIT ;  /* 0x000000000000094d */ /* 0x000fea0003800000 */
[----:B------:R-:W0:Y:S01]  /*00c0*/  LDC R6, c[0x0][0x3a4] ;  /* 0x0000e900ff067b82 */ /* 0x000e220000000800 */
[----:B------:R-:W1:Y:S01]  /*00d0*/  LDCU.64 UR10, c[0x0][0x358] ;  /* 0x00006b00ff0a77ac */ /* 0x000e620008000a00 */
[----:B------:R-:W-:Y:S01]  /*00e0*/  HFMA2 R14, -RZ, RZ, 0, 0 ;  /* 0x00000000ff0e7431 */ /* 0x000fe200000001ff */
[----:B0-----:R-:W-:-:S13]  /*00f0*/  ISETP.GE.AND P0, PT, R6, 0x1, PT ;  /* 0x000000010600780c */ /* 0x001fda0003f06270 */
[----:B-1----:R-:W-:Y:S05]  /*0100*/  @!P0 BRA `(.L_x_20) ;  /* 0x0000000800948947 */ /* 0x002fea0003800000 */
[----:B------:R-:W0:Y:S01]  /*0110*/  LDC R10, c[0x0][0x3a0] ;  /* 0x0000e800ff0a7b82 */ /* 0x000e220000000800 */
[----:B------:R-:W1:Y:S01]  /*0120*/  LDCU.64 UR6, c[0x0][0x388] ;  /* 0x00007100ff0677ac */ /* 0x000e620008000a00 */
[C---:B------:R-:W-:Y:S02]  /*0130*/  LOP3.LUT R0, R6.reuse, 0x7ffffff0, RZ, 0xc0, !PT ;  /* 0x7ffffff006007812 */ /* 0x040fe400078ec0ff */
[C---:B------:R-:W-:Y:S01]  /*0140*/  LOP3.LUT R22, R6.reuse, 0xf, RZ, 0xc0, !PT ;  /* 0x0000000f06167812 */ /* 0x040fe200078ec0ff */
[----:B------:R-:W-:Y:S01]  /*0150*/  UMOV UR4, URZ ;  /* 0x000000ff00047c82 */ /* 0x000fe20008000000 */
[C---:B------:R-:W-:Y:S02]  /*0160*/  LOP3.LUT R24, R6.reuse, 0x7, RZ, 0xc0, !PT ;  /* 0x0000000706187812 */ /* 0x040fe400078ec0ff */
[----:B------:R-:W-:Y:S02]  /*0170*/  LOP3.LUT R6, R6, 0x3, RZ, 0xc0, !PT ;  /* 0x0000000306067812 */ /* 0x000fe400078ec0ff */
[----:B------:R-:W-:-:S02]  /*0180*/  MOV R14, RZ ;  /* 0x000000ff000e7202 */ /* 0x000fc40000000f00 */
[----:B------:R-:W-:Y:S01]  /*0190*/  IADD3 R8, PT, PT, -R0, RZ, RZ ;  /* 0x000000ff00087210 */ /* 0x000fe20007ffe1ff */
[----:B-1----:R-:W-:-:S04]  /*01a0*/  UIADD3 UR6, UP0, UPT, UR6, 0x20, URZ ;  /* 0x0000002006067890 */ /* 0x002fc8000ff1e0ff */
[----:B------:R-:W-:Y:S01]  /*01b0*/  UIADD3.X UR7, UPT, UPT, URZ, UR7, URZ, UP0, !UPT ;  /* 0x00000007ff077290 */ /* 0x000fe200087fe4ff */
[----:B0-----:R-:W-:-:S11]  /*01c0*/  IMAD R10, R10, UR9, R7 ;  /* 0x000000090a0a7c24 */ /* 0x001fd6000f8e0207 */
.L_x_26:
[----:B------:R-:W0:Y:S01]  /*01d0*/  LDCU.64 UR12, c[0x0][0x3a0] ;  /* 0x00007400ff0c77ac */ /* 0x000e220008000a00 */
[----:B------:R-:W-:Y:S02]  /*01e0*/  IADD3 R12, PT, PT, R10, UR4, RZ ;  /* 0x000000040a0c7c10 */ /* 0x000fe4000fffe0ff */
[----:B------:R-:W-:Y:S01]  /*01f0*/  MOV R11, RZ ;  /* 0x000000ff000b7202 */ /* 0x000fe20000000f00 */
[----:B0-----:R-:W-:Y:S02]  /*0200*/  UISETP.GE.U32.AND UP0, UPT, UR13, 0x10, UPT ;  /* 0x000000100d00788c */ /* 0x001fe4000bf06070 */
[----:B------:R-:W-:Y:S01]  /*0210*/  IMAD R12, R12, UR12, R9 ;  /* 0x0000000c0c0c7c24 */ /* 0x000fe2000f8e0209 */
[----:B------:R-:W-:Y:S02]  /*0220*/  UIMAD UR5, UR8, UR13, UR4 ;  /* 0x0000000d080572a4 */ /* 0x000fe4000f8e0204 */
[----:B------:R-:W-:Y:S02]  /*0230*/  UIADD3 UR4, UPT, UPT, UR4, 0x1, URZ ;  /* 0x0000000104047890 */ /* 0x000fe4000fffe0ff */
[----:B------:R-:W-:-:S02]  /*0240*/  UIMAD UR5, UR5, UR13, URZ ;  /* 0x0000000d050572a4 */ /* 0x000fc4000f8e02ff */
[----:B------:R-:W-:Y:S01]  /*0250*/  UISETP.NE.AND UP1, UPT, UR4, UR13, UPT ;  /* 0x0000000d0400728c */ /* 0x000fe2000bf25270 */
[----:B------:R-:W-:Y:S10]  /*0260*/  BRA.U !UP0, `(.L_x_21) ;  /* 0x0000000108f87547 */ /* 0x000ff4000b800000 */
[----:B------:R-:W-:Y:S02]  /*0270*/  MOV R11, UR5 ;  /* 0x00000005000b7c02 */ /* 0x000fe40008000f00 */
[----:B------:R-:W-:Y:S02]  /*0280*/  MOV R15, R12 ;  /* 0x0000000c000f7202 */ /* 0x000fe40000000f00 */
[----:B------:R-:W-:-:S07]  /*0290*/  MOV R13, R8 ;  /* 0x00000008000d7202 */ /* 0x000fce0000000f00 */
.L_x_22:
[----:B------:R-:W0:Y:S01]  /*02a0*/  LDC.64 R2, c[0x0][0x380] ;  /* 0x0000e000ff027b82 */ /* 0x000e220000000a00 */
[----:B------:R-:W-:Y:S02]  /*02b0*/  MOV R4, UR6 ;  /* 0x0000000600047c02 */ /* 0x000fe40008000f00 */
[----:B------:R-:W-:-:S03]  /*02c0*/  MOV R5, UR7 ;  /* 0x0000000700057c02 */ /* 0x000fc60008000f00 */
[----:B------:R-:W-:-:S05]  /*02d0*/  IMAD.WIDE R4, R11, 0x4, R4 ;  /* 0x000000040b047825 */ /* 0x000fca00078e0204 */
[----:B------:R-:W2:Y:S04]  /*02e0*/  LDG.E R16, desc[UR10][R4.64+-0x20] ;  /* 0xffffe00a04107981 */ /* 0x000ea8000c1e1900 */
[----:B------:R-:W3:Y:S04]  /*02f0*/  LDG.E R26, desc[UR10][R4.64+-0x1c] ;  /* 0xffffe40a041a7981 */ /* 0x000ee8000c1e1900 */
[----:B------:R-:W4:Y:S01]  /*0300*/  LDG.E R21, desc[UR10][R4.64+-0x18] ;  /* 0xffffe80a04157981 */ /* 0x000f22000c1e1900 */
[----:B0-----:R-:W-:-:S03]  /*0310*/  IMAD.WIDE R2, R15, 0x4, R2 ;  /* 0x000000040f027825 */ /* 0x001fc600078e0202 */
[----:B------:R-:W5:Y:S04]  /*0320*/  LDG.E R17, desc[UR10][R4.64+-0x14] ;  /* 0xffffec0a04117981 */ /* 0x000f68000c1e1900 */
[----:B------:R-:W2:Y:S04]  /*0330*/  LDG.E R19, desc[UR10][R2.64] ;  /* 0x0000000a02137981 */ /* 0x000ea8000c1e1900 */
[----:B------:R-:W3:Y:S04]  /*0340*/  LDG.E R23, desc[UR10][R2.64+0x4] ;  /* 0x0000040a02177981 */ /* 0x000ee8000c1e1900 */
[----:B------:R-:W4:Y:S04]  /*0350*/  LDG.E R18, desc[UR10][R2.64+0x8] ;  /* 0x0000080a02127981 */ /* 0x000f28000c1e1900 */
[----:B------:R-:W5:Y:S04]  /*0360*/  LDG.E R20, desc[UR10][R2.64+0xc] ;  /* 0x00000c0a02147981 */ /* 0x000f68000c1e1900 */
[----:B------:R-:W5:Y:S04]  /*0370*/  LDG.E R25, desc[UR10][R4.64+-0x10] ;  /* 0xfffff00a04197981 */ /* 0x000f68000c1e1900 */
[----:B------:R-:W5:Y:S04]  /*0380*/  LDG.E R27, desc[UR10][R4.64+0x18] ;  /* 0x0000180a041b7981 */ /* 0x000f68000c1e1900 */
[----:B------:R-:W5:Y:S01]  /*0390*/  LDG.E R28, desc[UR10][R4.64+0x1c] ;  /* 0x00001c0a041c7981 */ /* 0x000f62000c1e1900 */
[----:B--2---:R-:W-:-:S03]  /*03a0*/  FFMA R16, R19, R16, R14 ;  /* 0x0000001013107223 */ /* 0x004fc6000000000e */
[----:B------:R-:W2:Y:S01]  /*03b0*/  LDG.E R14, desc[UR10][R2.64+0x10] ;  /* 0x0000100a020e7981 */ /* 0x000ea2000c1e1900 */
[----:B---3--:R-:W-:-:S03]  /*03c0*/  FFMA R23, R23, R26, R16 ;  /* 0x0000001a17177223 */ /* 0x008fc60000000010 */
[----:B------:R-:W3:Y:S04]  /*03d0*/  LDG.E R16, desc[UR10][R2.64+0x14] ;  /* 0x0000140a02107981 */ /* 0x000ee8000c1e1900 */
[----:B------:R-:W3:Y:S01]  /*03e0*/  LDG.E R19, desc[UR10][R4.64+-0xc] ;  /* 0xfffff40a04137981 */ /* 0x000ee2000c1e1900 */
[----:B----4-:R-:W-:-:S03]  /*03f0*/  FFMA R23, R18, R21, R23 ;  /* 0x0000001512177223 */ /* 0x010fc60000000017 */
[----:B------:R-:W4:Y:S01]  /*0400*/  LDG.E R18, desc[UR10][R2.64+0x18] ;  /* 0x0000180a02127981 */ /* 0x000f22000c1e1900 */
[----:B-----5:R-:W-:-:S03]  /*0410*/  FFMA R17, R20, R17, R23 ;  /* 0x0000001114117223 */ /* 0x020fc60000000017 */
[----:B------:R-:W4:Y:S04]  /*0420*/  LDG.E R21, desc[UR10][R4.64+-0x8] ;  /* 0xfffff80a04157981 */ /* 0x000f28000c1e1900 */
[----:B------:R-:W5:Y:S04]  /*0430*/  LDG.E R20, desc[UR10][R2.64+0x1c] ;  /* 0x00001c0a02147981 */ /* 0x000f68000c1e1900 */
[----:B------:R-:W5:Y:S04]  /*0440*/  LDG.E R23, desc[UR10][R4.64+-0x4] ;  /* 0xfffffc0a04177981 */ /* 0x000f68000c1e1900 */
[----:B------:R-:W5:Y:S01]  /*0450*/  LDG.E R26, desc[UR10][R4.64+0x14] ;  /* 0x0000140a041a7981 */ /* 0x000f62000c1e1900 */
[----:B--2---:R-:W-:-:S03]  /*0460*/  FFMA R25, R14, R25, R17 ;  /* 0x000000190e197223 */ /* 0x004fc60000000011 */
[----:B------:R-:W2:Y:S04]  /*0470*/  LDG.E R14, desc[UR10][R2.64+0x20] ;  /* 0x0000200a020e7981 */ /* 0x000ea8000c1e1900 */
[----:B------:R-:W2:Y:S01]  /*0480*/  LDG.E R17, desc[UR10][R4.64] ;  /* 0x0000000a04117981 */ /* 0x000ea2000c1e1900 */
[----:B---3--:R-:W-:-:S03]  /*0490*/  FFMA R25, R16, R19, R25 ;  /* 0x0000001310197223 */ /* 0x008fc60000000019 */
[----:B------:R-:W3:Y:S04]  /*04a0*/  LDG.E R16, desc[UR10][R2.64+0x24] ;  /* 0x0000240a02107981 */ /* 0x000ee8000c1e1900 */
[----:B------:R-:W3:Y:S01]  /*04b0*/  LDG.E R19, desc[UR10][R4.64+0x4] ;  /* 0x0000040a04137981 */ /* 0x000ee2000c1e1900 */
[----:B----4-:R-:W-:-:S03]  /*04c0*/  FFMA R25, R18, R21, R25 ;  /* 0x0000001512197223 */ /* 0x010fc60000000019 */
[----:B------:R-:W4:Y:S04]  /*04d0*/  LDG.E R21, desc[UR10][R2.64+0x28] ;  /* 0x0000280a02157981 */ /* 0x000f28000c1e1900 */
[----:B------:R-:W4:Y:S01]  /*04e0*/  LDG.E R18, desc[UR10][R4.64+0x8] ;  /* 0x0000080a04127981 */ /* 0x000f22000c1e1900 */
[----:B-----5:R-:W-:-:S03]  /*04f0*/  FFMA R25, R20, R23, R25 ;  /* 0x0000001714197223 */ /* 0x020fc60000000019 */
[----:B------:R-:W5:Y:S04]  /*0500*/  LDG.E R20, desc[UR10][R2.64+0x2c] ;  /* 0x00002c0a02147981 */ /* 0x000f68000c1e1900 */
[----:B------:R-:W5:Y:S01]  /*0510*/  LDG.E R23, desc[UR10][R4.64+0xc] ;  /* 0x00000c0a04177981 */ /* 0x000f62000c1e1900 */
[----:B--2---:R-:W-:-:S03]  /*0520*/  FFMA R25, R14, R17, R25 ;  /* 0x000000110e197223 */ /* 0x004fc60000000019 */
[----:B------:R-:W2:Y:S04]  /*0530*/  LDG.E R14, desc[UR10][R2.64+0x30] ;  /* 0x0000300a020e7981 */ /* 0x000ea8000c1e1900 */
[----:B------:R-:W2:Y:S01]  /*0540*/  LDG.E R17, desc[UR10][R4.64+0x10] ;  /* 0x0000100a04117981 */ /* 0x000ea2000c1e1900 */
[----:B---3--:R-:W-:-:S03]  /*0550*/  FFMA R29, R16, R19, R25 ;  /* 0x00000013101d7223 */ /* 0x008fc60000000019 */
[----:B------:R-:W3:Y:S04]  /*0560*/  LDG.E R19, desc[UR10][R2.64+0x34] ;  /* 0x0000340a02137981 */ /* 0x000ee8000c1e1900 */
[----:B------:R-:W3:Y:S04]  /*0570*/  LDG.E R16, desc[UR10][R2.64+0x38] ;  /* 0x0000380a02107981 */ /* 0x000ee8000c1e1900 */
[----:B------:R-:W3:Y:S01]  /*0580*/  LDG.E R25, desc[UR10][R2.64+0x3c] ;  /* 0x00003c0a02197981 */ /* 0x000ee2000c1e1900 */
[----:B----4-:R-:W-:Y:S01]  /*0590*/  FFMA R21, R21, R18, R29 ;  /* 0x0000001215157223 */ /* 0x010fe2000000001d */
[----:B------:R-:W-:-:S03]  /*05a0*/  IADD3 R13, PT, PT, R13, 0x10, RZ ;  /* 0x000000100d0d7810 */ /* 0x000fc60007ffe0ff */
[----:B-----5:R-:W-:Y:S01]  /*05b0*/  FFMA R21, R20, R23, R21 ;  /* 0x0000001714157223 */ /* 0x020fe20000000015 */
[----:B------:R-:W-:Y:S02]  /*05c0*/  ISETP.NE.AND P0, PT, R13, RZ, PT ;  /* 0x000000ff0d00720c */ /* 0x000fe40003f05270 */
[----:B------:R-:W-:Y:S02]  /*05d0*/  IADD3 R15, PT, PT, R15, 0x10, RZ ;  /* 0x000000100f0f7810 */ /* 0x000fe40007ffe0ff */
[----:B------:R-:W-:Y:S01]  /*05e0*/  IADD3 R11, PT, PT, R11, 0x10, RZ ;  /* 0x000000100b0b7810 */ /* 0x000fe20007ffe0ff */
[----:B--2---:R-:W-:-:S04]  /*05f0*/  FFMA R14, R14, R17, R21 ;  /* 0x000000110e0e7223 */ /* 0x004fc80000000015 */
[----:B---3--:R-:W-:-:S04]  /*0600*/  FFMA R19, R19, R26, R14 ;  /* 0x0000001a13137223 */ /* 0x008fc8000000000e */
[----:B------:R-:W-:-:S04]  /*0610*/  FFMA R16, R16, R27, R19 ;  /* 0x0000001b10107223 */ /* 0x000fc80000000013 */
[----:B------:R-:W-:Y:S01]  /*0620*/  FFMA R14, R25, R28, R16 ;  /* 0x0000001c190e7223 */ /* 0x000fe20000000010 */
[----:B------:R-:W-:Y:S06]  /*0630*/  @P0 BRA `(.L_x_22) ;  /* 0xfffffffc00180947 */ /* 0x000fec000383ffff */
[----:B------:R-:W-:-:S07]  /*0640*/  MOV R11, R0 ;  /* 0x00000000000b7202 */ /* 0x000fce0000000f00 */
.L_x_21:
[----:B------:R-:W-:-:S13]  /*0650*/  ISETP.NE.AND P0, PT, R22, RZ, PT ;  /* 0x000000ff1600720c */ /* 0x000fda0003f05270 */
[----:B------:R-:W-:Y:S05]  /*0660*/  @!P0 BRA `(.L_x_23) ;  /* 0x0000000400388947 */ /* 0x000fea0003800000 */
[----:B------:R-:W-:Y:S02]  /*0670*/  IADD3 R2, PT, PT, R22, -0x1, RZ ;  /* 0xffffffff16027810 */ /* 0x000fe40007ffe0ff */
[----:B------:R-:W-:Y:S02]  /*0680*/  ISETP.NE.AND P1, PT, R24, RZ, PT ;  /* 0x000000ff1800720c */ /* 0x000fe40003f25270 */
[----:B------:R-:W-:-:S13]  /*0690*/  ISETP.GE.U32.AND P0, PT, R2, 0x7, PT ;  /* 0x000000070200780c */ /* 0x000fda0003f06070 */
[----:B------:R-:W-:Y:S05]  /*06a0*/  @!P0 BRA `(.L_x_24) ;  /* 0x00000000007c8947 */ /* 0x000fea0003800000 */
[----:B------:R-:W0:Y:S01]  /*06b0*/  LDC.64 R2, c[0x0][0x380] ;  /* 0x0000e000ff027b82 */ /* 0x000e220000000a00 */
[----:B------:R-:W-:Y:S02]  /*06c0*/  IADD3 R13, PT, PT, R12, R11, RZ ;  /* 0x0000000b0c0d7210 */ /* 0x000fe40007ffe0ff */
[----:B------:R-:W-:-:S05]  /*06d0*/  IADD3 R15, PT, PT, R11, UR5, RZ ;  /* 0x000000050b0f7c10 */ /* 0x000fca000fffe0ff */
[----:B------:R-:W1:Y:S01]  /*06e0*/  LDC.64 R4, c[0x0][0x388] ;  /* 0x0000e200ff047b82 */ /* 0x000e620000000a00 */
[----:B0-----:R-:W-:-:S05]  /*06f0*/  IMAD.WIDE R2, R13, 0x4, R2 ;  /* 0x000000040d027825 */ /* 0x001fca00078e0202 */
[----:B------:R-:W2:Y:S01]  /*0700*/  LDG.E R19, desc[UR10][R2.64] ;  /* 0x0000000a02137981 */ /* 0x000ea2000c1e1900 */
[----:B-1----:R-:W-:-:S03]  /*0710*/  IMAD.WIDE R4, R15, 0x4, R4 ;  /* 0x000000040f047825 */ /* 0x002fc600078e0204 */
[----:B------:R-:W3:Y:S04]  /*0720*/  LDG.E R13, desc[UR10][R2.64+0x4] ;  /* 0x0000040a020d7981 */ /* 0x000ee8000c1e1900 */
[----:B------:R-:W2:Y:S04]  /*0730*/  LDG.E R21, desc[UR10][R4.64] ;  /* 0x0000000a04157981 */ /* 0x000ea8000c1e1900 */
[----:B------:R-:W3:Y:S04]  /*0740*/  LDG.E R16, desc[UR10][R4.64+0x4] ;  /* 0x0000040a04107981 */ /* 0x000ee8000c1e1900 */
[----:B------:R-:W4:Y:S04]  /*0750*/  LDG.E R15, desc[UR10][R2.64+0x8] ;  /* 0x0000080a020f7981 */ /* 0x000f28000c1e1900 */
[----:B------:R-:W4:Y:S04]  /*0760*/  LDG.E R18, desc[UR10][R4.64+0x8] ;  /* 0x0000080a04127981 */ /* 0x000f28000c1e1900 */
[----:B------:R-:W5:Y:S04]  /*0770*/  LDG.E R17, desc[UR10][R2.64+0xc] ;  /* 0x00000c0a02117981 */ /* 0x000f68000c1e1900 */
[----:B------:R-:W5:Y:S04]  /*0780*/  LDG.E R20, desc[UR10][R4.64+0xc] ;  /* 0x00000c0a04147981 */ /* 0x000f68000c1e1900 */
[----:B------:R-:W5:Y:S04]  /*0790*/  LDG.E R26, desc[UR10][R4.64+0x10] ;  /* 0x0000100a041a7981 */ /* 0x000f68000c1e1900 */
[----:B------:R-:W5:Y:S04]  /*07a0*/  LDG.E R28, desc[UR10][R4.64+0x14] ;  /* 0x0000140a041c7981 */ /* 0x000f68000c1e1900 */
[----:B------:R-:W5:Y:S04]  /*07b0*/  LDG.E R25, desc[UR10][R4.64+0x18] ;  /* 0x0000180a04197981 */ /* 0x000f68000c1e1900 */
[----:B------:R-:W5:Y:S04]  /*07c0*/  LDG.E R23, desc[UR10][R2.64+0x1c] ;  /* 0x00001c0a02177981 */ /* 0x000f68000c1e1900 */
[----:B------:R-:W5:Y:S01]  /*07d0*/  LDG.E R27, desc[UR10][R4.64+0x1c] ;  /* 0x00001c0a041b7981 */ /* 0x000f62000c1e1900 */
[----:B--2---:R-:W-:-:S03]  /*07e0*/  FFMA R29, R19, R21, R14 ;  /* 0x00000015131d7223 */ /* 0x004fc6000000000e */
[----:B------:R-:W2:Y:S04]  /*07f0*/  LDG.E R21, desc[UR10][R2.64+0x10] ;  /* 0x0000100a02157981 */ /* 0x000ea8000c1e1900 */
[----:B------:R-:W2:Y:S04]  /*0800*/  LDG.E R19, desc[UR10][R2.64+0x14] ;  /* 0x0000140a02137981 */ /* 0x000ea8000c1e1900 */
[----:B------:R-:W2:Y:S01]  /*0810*/  LDG.E R14, desc[UR10][R2.64+0x18] ;  /* 0x0000180a020e7981 */ /* 0x000ea2000c1e1900 */
[----:B---3--:R-:W-:-:S04]  /*0820*/  FFMA R16, R13, R16, R29 ;  /* 0x000000100d107223 */ /* 0x008fc8000000001d */
[----:B----4-:R-:W-:-:S04]  /*0830*/  FFMA R16, R15, R18, R16 ;  /* 0x000000120f107223 */ /* 0x010fc80000000010 */
[----:B-----5:R-:W-:Y:S01]  /*0840*/  FFMA R16, R17, R20, R16 ;  /* 0x0000001411107223 */ /* 0x020fe20000000010 */
[----:B------:R-:W-:-:S03]  /*0850*/  IADD3 R11, PT, PT, R11, 0x8, RZ ;  /* 0x000000080b0b7810 */ /* 0x000fc60007ffe0ff */
[----:B--2---:R-:W-:-:S04]  /*0860*/  FFMA R16, R21, R26, R16 ;  /* 0x0000001a15107223 */ /* 0x004fc80000000010 */
[----:B------:R-:W-:-:S04]  /*0870*/  FFMA R19, R19, R28, R16 ;  /* 0x0000001c13137223 */ /* 0x000fc80000000010 */
[----:B------:R-:W-:-:S04]  /*0880*/  FFMA R14, R14, R25, R19 ;  /* 0x000000190e0e7223 */ /* 0x000fc80000000013 */
[----:B------:R-:W-:-:S07]  /*0890*/  FFMA R14, R23, R27, R14 ;  /* 0x0000001b170e7223 */ /* 0x000fce000000000e */
.L_x_24:
        /* <DEDUP_REMOVED lines=18> */
[----:B------:R-:W5:Y:S01]  /*09c0*/  LDG.E R21, desc[UR10][R2.64+0xc] ;  /* 0x00000c0a02157981 */ /* 0x000f62000c1e1900 */
[----:B------:R-:W-:Y:S01]  /*09d0*/  IADD3 R11, PT, PT, R11, 0x4, RZ ;  /* 0x000000040b0b7810 */ /* 0x000fe20007ffe0ff */
[----:B--2---:R-:W-:-:S04]  /*09e0*/  FFMA R13, R13, R15, R14 ;  /* 0x0000000f0d0d7223 */ /* 0x004fc8000000000e */
[----:B---3--:R-:W-:-:S04]  /*09f0*/  FFMA R13, R16, R17, R13 ;  /* 0x00000011100d7223 */ /* 0x008fc8000000000d */
[----:B----4-:R-:W-:-:S04]  /*0a00*/  FFMA R13, R18, R19, R13 ;  /* 0x00000013120d7223 */ /* 0x010fc8000000000d */
[----:B-----5:R-:W-:-:S07]  /*0a10*/  FFMA R14, R20, R21, R13 ;  /* 0x00000015140e7223 */ /* 0x020fce000000000d */
.L_x_25:
[----:B------:R-:W-:Y:S05]  /*0a20*/  @!P1 BRA `(.L_x_23) ;  /* 0x0000000000489947 */ /* 0x000fea0003800000 */
[----:B------:R-:W0:Y:S01]  /*0a30*/  LDC.64 R4, c[0x0][0x380] ;  /* 0x0000e000ff047b82 */ /* 0x000e220000000a00 */
[----:B------:R-:W-:Y:S02]  /*0a40*/  IADD3 R13, PT, PT, R12, R11, RZ ;  /* 0x0000000b0c0d7210 */ /* 0x000fe40007ffe0ff */
[----:B------:R-:W-:-:S05]  /*0a50*/  IADD3 R11, PT, PT, R11, UR5, RZ ;  /* 0x000000050b0b7c10 */ /* 0x000fca000fffe0ff */
[----:B------:R-:W1:Y:S01]  /*0a60*/  LDC.64 R2, c[0x0][0x388] ;  /* 0x0000e200ff027b82 */ /* 0x000e620000000a00 */
[----:B0-----:R-:W-:-:S04]  /*0a70*/  IMAD.WIDE R4, R13, 0x4, R4 ;  /* 0x000000040d047825 */ /* 0x001fc800078e0204 */
[----:B-1----:R-:W-:Y:S02]  /*0a80*/  IMAD.WIDE R2, R11, 0x4, R2 ;  /* 0x000000040b027825 */ /* 0x002fe400078e0202 */
[----:B------:R-:W2:Y:S04]  /*0a90*/  LDG.E R11, desc[UR10][R4.64] ;  /* 0x0000000a040b7981 */ /* 0x000ea8000c1e1900 */
[----:B------:R-:W2:Y:S01]  /*0aa0*/  LDG.E R12, desc[UR10][R2.64] ;  /* 0x0000000a020c7981 */ /* 0x000ea2000c1e1900 */
[----:B------:R-:W-:Y:S01]  /*0ab0*/  ISETP.NE.AND P0, PT, R6, 0x1, PT ;  /* 0x000000010600780c */ /* 0x000fe20003f05270 */
[----:B--2---:R-:W-:-:S12]  /*0ac0*/  FFMA R14, R11, R12, R14 ;  /* 0x0000000c0b0e7223 */ /* 0x004fd8000000000e */
[----:B------:R-:W-:Y:S05]  /*0ad0*/  @!P0 BRA `(.L_x_23) ;  /* 0x00000000001c8947 */ /* 0x000fea0003800000 */
[----:B------:R-:W-:Y:S01]  /*0ae0*/  ISETP.NE.AND P0, PT, R6, 0x2, PT ;  /* 0x000000020600780c */ /* 0x000fe20003f05270 */
[----:B------:R-:W2:Y:S04]  /*0af0*/  LDG.E R11, desc[UR10][R4.64+0x4] ;  /* 0x0000040a040b7981 */ /* 0x000ea8000c1e1900 */
[----:B------:R-:W2:Y:S08]  /*0b00*/  LDG.E R12, desc[UR10][R2.64+0x4] ;  /* 0x0000040a020c7981 */ /* 0x000eb0000c1e1900 */
[----:B------:R-:W3:Y:S04]  /*0b10*/  @P0 LDG.E R13, desc[UR10][R4.64+0x8] ;  /* 0x0000080a040d0981 */ /* 0x000ee8000c1e1900 */
[----:B------:R-:W3:Y:S01]  /*0b20*/  @P0 LDG.E R15, desc[UR10][R2.64+0x8] ;  /* 0x0000080a020f0981 */ /* 0x000ee2000c1e1900 */
[----:B--2---:R-:W-:-:S04]  /*0b30*/  FFMA R14, R11, R12, R14 ;  /* 0x0000000c0b0e7223 */ /* 0x004fc8000000000e */
[----:B---3--:R-:W-:-:S07]  /*0b40*/  @P0 FFMA R14, R13, R15, R14 ;  /* 0x0000000f0d0e0223 */ /* 0x008fce000000000e */
.L_x_23:
[----:B------:R-:W-:Y:S05]  /*0b50*/  BRA.U UP1, `(.L_x_26) ;  /* 0xfffffff5019c7547 */ /* 0x000fea000b83ffff */
.L_x_20:
[----:B------:R-:W0:Y:S01]  /*0b60*/  LDCU UR4, c[0x0][0x398] ;  /* 0x00007300ff0477ac */ /* 0x000e220008000800 */
[----:B------:R-:W1:Y:S08]  /*0b70*/  LDC.64 R4, c[0x0][0x3a8] ;  /* 0x0000ea00ff047b82 */ /* 0x000e700000000a00 */
[----:B------:R-:W2:Y:S01]  /*0b80*/  LDC.64 R2, c[0x0][0x390] ;  /* 0x0000e400ff027b82 */ /* 0x000ea20000000a00 */
[----:B0-----:R-:W-:-:S06]  /*0b90*/  UIMAD UR4, UR8, UR4, UR9 ;  /* 0x00000004080472a4 */ /* 0x001fcc000f8e0209 */
[----:B-1----:R-:W-:Y:S02]  /*0ba0*/  IMAD R7, R4, UR4, R7 ;  /* 0x0000000404077c24 */ /* 0x002fe4000f8e0207 */
[----:B------:R-:W-:Y:S02]  /*0bb0*/  FMUL R5, R14, -R5 ;  /* 0x800000050e057220 */ /* 0x000fe40000400000 */
[----:B------:R-:W-:-:S04]  /*0bc0*/  IMAD R7, R7, R4, R9 ;  /* 0x0000000407077224 */ /* 0x000fc800078e0209 */
[----:B--2---:R-:W-:-:S05]  /*0bd0*/  IMAD.WIDE R2, R7, 0x4, R2 ;  /* 0x0000000407027825 */ /* 0x004fca00078e0202 */
[----:B------:R-:W-:Y:S01]  /*0be0*/  REDG.E.ADD.F32.FTZ.RN.STRONG.GPU desc[UR10][R2.64], R5 ;  /* 0x00000005020079a6 */ /* 0x000fe2000c12f30a */
[----:B------:R-:W-:Y:S05]  /*0bf0*/  EXIT ;  /* 0x000000000000794d */ /* 0x000fea0003800000 */
.L_x_27:
        /* <DEDUP_REMOVED lines=16> */
.L_x_93:


//--------------------- .text._Z17fc_backward_inputPKfS0_Pfii --------------------------
	.section	.text._Z17fc_backward_inputPKfS0_Pfii,"ax",@progbits
	.align	128
        .global         _Z17fc_backward_inputPKfS0_Pfii
        .type           _Z17fc_backward_inputPKfS0_Pfii,@function
        .size           _Z17fc_backward_inputPKfS0_Pfii,(.L_x_94 - _Z17fc_backward_inputPKfS0_Pfii)
        .other          _Z17fc_backward_inputPKfS0_Pfii,@"STO_CUDA_ENTRY STV_DEFAULT"
_Z17fc_backward_inputPKfS0_Pfii:
.text._Z17fc_backward_inputPKfS0_Pfii:
[----:B------:R-:W-:Y:S01]  /*0000*/  LDC R1, c[0x0][0x37c] ;  /* 0x0000df00ff017b82 */ /* 0x000fe20000000800 */
[----:B------:R-:W0:Y:S07]  /*0010*/  S2R R2, SR_TID.X ;  /* 0x0000000000027919 */ /* 0x000e2e0000002100 */
[----:B------:R-:W0:Y:S08]  /*0020*/  S2UR UR4, SR_CTAID.X ;  /* 0x00000000000479c3 */ /* 0x000e300000002500 */
[----:B------:R-:W0:Y:S08]  /*0030*/  LDC R3, c[0x0][0x360] ;  /* 0x0000d800ff037b82 */ /* 0x000e300000000800 */
[----:B------:R-:W1:Y:S01]  /*0040*/  LDC R0, c[0x0][0x398] ;  /* 0x0000e600ff007b82 */ /* 0x000e620000000800 */
[----:B0-----:R-:W-:-:S05]  /*0050*/  IMAD R3, R3, UR4, R2 ;  /* 0x0000000403037c24 */ /* 0x001fca000f8e0202 */
[----:B-1----:R-:W-:-:S13]  /*0060*/  ISETP.GE.AND P0, PT, R3, R0, PT ;  /* 0x000000000300720c */ /* 0x002fda0003f06270 */
[----:B------:R-:W-:Y:S05]  /*0070*/  @P0 EXIT ;  /* 0x000000000000094d */ /* 0x000fea0003800000 */
[----:B------:R-:W0:Y:S01]  /*0080*/  LDCU UR6, c[0x0][0x39c] ;  /* 0x00007380ff0677ac */ /* 0x000e220008000800 */
[----:B------:R-:W-:Y:S01]  /*0090*/  HFMA2 R17, -RZ, RZ, 0, 0 ;  /* 0x00000000ff117431 */ /* 0x000fe200000001ff */
[----:B------:R-:W1:Y:S01]  /*00a0*/  LDCU.64 UR10, c[0x0][0x358] ;  /* 0x00006b00ff0a77ac */ /* 0x000e620008000a00 */
[----:B0-----:R-:W-:-:S09]  /*00b0*/  UISETP.GE.AND UP0, UPT, UR6, 0x1, UPT ;  /* 0x000000010600788c */ /* 0x001fd2000bf06270 */
[----:B-1----:R-:W-:Y:S05]  /*00c0*/  BRA.U !UP0, `(.L_x_28) ;  /* 0x0000000908b47547 */ /* 0x002fea000b800000 */
[----:B------:R-:W-:Y:S01]  /*00d0*/  UISETP.GE.U32.AND UP1, UPT, UR6, 0x10, UPT ;  /* 0x000000100600788c */ /* 0x000fe2000bf26070 */
[----:B------:R-:W-:Y:S01]  /*00e0*/  MOV R17, RZ ;  /* 0x000000ff00117202 */ /* 0x000fe20000000f00 */
[----:B------:R-:W-:Y:S01]  /*00f0*/  ULOP3.LUT UR7, UR6, 0xf, URZ, 0xc0, !UPT ;  /* 0x0000000f06077892 */ /* 0x000fe2000f8ec0ff */
[----:B------:R-:W-:-:S03]  /*0100*/  MOV R2, RZ ;  /* 0x000000ff00027202 */ /* 0x000fc60000000f00 */
[----:B------:R-:W-:-:S03]  /*0110*/  UISETP.NE.AND UP0, UPT, UR7, URZ, UPT ;  /* 0x000000ff0700728c */ /* 0x000fc6000bf05270 */
[----:B------:R-:W-:Y:S08]  /*0120*/  BRA.U !UP1, `(.L_x_29) ;  /* 0x0000000509447547 */ /* 0x000ff0000b800000 */
[----:B------:R-:W0:Y:S01]  /*0130*/  LDCU.64 UR4, c[0x0][0x380] ;  /* 0x00007000ff0477ac */ /* 0x000e220008000a00 */
[----:B------:R-:W-:Y:S02]  /*0140*/  MOV R17, RZ ;  /* 0x000000ff00117202 */ /* 0x000fe40000000f00 */
[----:B------:R-:W-:Y:S01]  /*0150*/  MOV R5, R3 ;  /* 0x0000000300057202 */ /* 0x000fe20000000f00 */
[----:B------:R-:W-:-:S04]  /*0160*/  ULOP3.LUT UR8, UR6, 0x7ffffff0, URZ, 0xc0, !UPT ;  /* 0x7ffffff006087892 */ /* 0x000fc8000f8ec0ff */
[----:B------:R-:W-:Y:S02]  /*0170*/  UIADD3 UR9, UPT, UPT, -UR8, URZ, URZ ;  /* 0x000000ff08097290 */ /* 0x000fe4000fffe1ff */
[----:B------:R-:W-:Y:S01]  /*0180*/  MOV R2, UR8 ;  /* 0x0000000800027c02 */ /* 0x000fe20008000f00 */
[----:B0-----:R-:W-:-:S04]  /*0190*/  UIADD3 UR4, UP1, UPT, UR4, 0x20, URZ ;  /* 0x0000002004047890 */ /* 0x001fc8000ff3e0ff */
[----:B------:R-:W-:Y:S02]  /*01a0*/  UIADD3.X UR5, UPT, UPT, URZ, UR5, URZ, UP1, !UPT ;  /* 0x00000005ff057290 */ /* 0x000fe40008ffe4ff */
[----:B------:R-:W-:-:S04]  /*01b0*/  MOV R10, UR4 ;  /* 0x00000004000a7c02 */ /* 0x000fc80008000f00 */
[----:B------:R-:W-:-:S07]  /*01c0*/  MOV R11, UR5 ;  /* 0x00000005000b7c02 */ /* 0x000fce0008000f00 */
.L_x_30:
[----:B------:R-:W0:Y:S01]  /*01d0*/  LDC.64 R8, c[0x0][0x388] ;  /* 0x0000e200ff087b82 */ /* 0x000e220000000a00 */
[----:B------:R-:W2:Y:S04]  /*01e0*/  LDG.E R26, desc[UR10][R10.64+-0x20] ;  /* 0xffffe00a0a1a7981 */ /* 0x000ea8000c1e1900 */
[----:B------:R-:W3:Y:S04]  /*01f0*/  LDG.E R19, desc[UR10][R10.64+-0x1c] ;  /* 0xffffe40a0a137981 */ /* 0x000ee8000c1e1900 */
[----:B------:R-:W4:Y:S04]  /*0200*/  LDG.E R27, desc[UR10][R10.64+-0x18] ;  /* 0xffffe80a0a1b7981 */ /* 0x000f28000c1e1900 */
[----:B------:R-:W5:Y:S04]  /*0210*/  LDG.E R4, desc[UR10][R10.64+-0x14] ;  /* 0xffffec0a0a047981 */ /* 0x000f68000c1e1900 */
[----:B------:R-:W5:Y:S01]  /*0220*/  LDG.E R20, desc[UR10][R10.64+-0x8] ;  /* 0xfffff80a0a147981 */ /* 0x000f62000c1e1900 */
[----:B0-----:R-:W-:-:S05]  /*0230*/  IMAD.WIDE R8, R5, 0x4, R8 ;  /* 0x0000000405087825 */ /* 0x001fca00078e0208 */
[----:B------:R-:W2:Y:S01]  /*0240*/  LDG.E R16, desc[UR10][R8.64] ;  /* 0x0000000a08107981 */ /* 0x000ea2000c1e1900 */
[----:B------:R-:W-:-:S05]  /*0250*/  IMAD.WIDE R12, R0, 0x4, R8 ;  /* 0x00000004000c7825 */ /* 0x000fca00078e0208 */
[----:B------:R-:W3:Y:S01]  /*0260*/  LDG.E R18, desc[UR10][R12.64] ;  /* 0x0000000a0c127981 */ /* 0x000ee2000c1e1900 */
[----:B------:R-:W-:-:S03]  /*0270*/  IMAD.WIDE R22, R0, 0x4, R12 ;  /* 0x0000000400167825 */ /* 0x000fc600078e020c */
[----:B------:R-:W5:Y:S01]  /*0280*/  LDG.E R9, desc[UR10][R10.64+-0x10] ;  /* 0xfffff00a0a097981 */ /* 0x000f62000c1e1900 */
[----:B------:R-:W-:-:S03]  /*0290*/  IMAD.WIDE R14, R0, 0x4, R22 ;  /* 0x00000004000e7825 */ /* 0x000fc600078e0216 */
[----:B------:R-:W4:Y:S04]  /*02a0*/  LDG.E R24, desc[UR10][R22.64] ;  /* 0x0000000a16187981 */ /* 0x000f28000c1e1900 */
[----:B------:R-:W5:Y:S01]  /*02b0*/  LDG.E R7, desc[UR10][R14.64] ;  /* 0x0000000a0e077981 */ /* 0x000f62000c1e1900 */
[----:B------:R-:W-:-:S03]  /*02c0*/  IMAD.WIDE R28, R0, 0x4, R14 ;  /* 0x00000004001c7825 */ /* 0x000fc600078e020e */
[----:B------:R-:W5:Y:S04]  /*02d0*/  LDG.E R8, desc[UR10][R10.64+-0xc] ;  /* 0xfffff40a0a087981 */ /* 0x000f68000c1e1900 */
[----:B------:R0:W5:Y:S02]  /*02e0*/  LDG.E R6, desc[UR10][R28.64] ;  /* 0x0000000a1c067981 */ /* 0x000164000c1e1900 */
[----:B0-----:R-:W-:-:S05]  /*02f0*/  IMAD.WIDE R28, R0, 0x4, R28 ;  /* 0x00000004001c7825 */ /* 0x001fca00078e021c */
[----:B------:R-:W5:Y:S01]  /*0300*/  LDG.E R21, desc[UR10][R28.64] ;  /* 0x0000000a1c157981 */ /* 0x000f62000c1e1900 */
[----:B------:R-:W-:-:S05]  /*0310*/  IMAD.WIDE R22, R0, 0x4, R28 ;  /* 0x0000000400167825 */ /* 0x000fca00078e021c */
[----:B------:R0:W5:Y:S01]  /*0320*/  LDG.E R25, desc[UR10][R22.64] ;  /* 0x0000000a16197981 */ /* 0x000162000c1e1900 */
[----:B------:R-:W-:-:S03]  /*0330*/  IMAD.WIDE R12, R0, 0x4, R22 ;  /* 0x00000004000c7825 */ /* 0x000fc600078e0216 */
[----:B------:R-:W5:Y:S01]  /*0340*/  LDG.E R29, desc[UR10][R10.64+-0x4] ;  /* 0xfffffc0a0a1d7981 */ /* 0x000f62000c1e1900 */
[----:B------:R-:W-:-:S03]  /*0350*/  IMAD.WIDE R14, R0, 0x4, R12 ;  /* 0x00000004000e7825 */ /* 0x000fc600078e020c */
[----:B------:R-:W5:Y:S04]  /*0360*/  LDG.E R12, desc[UR10][R12.64] ;  /* 0x0000000a0c0c7981 */ /* 0x000f68000c1e1900 */
[----:B------:R-:W5:Y:S01]  /*0370*/  LDG.E R13, desc[UR10][R10.64+0x8] ;  /* 0x0000080a0a0d7981 */ /* 0x000f62000c1e1900 */
[----:B--2---:R-:W-:Y:S01]  /*0380*/  FFMA R26, R26, R16, R17 ;  /* 0x000000101a1a7223 */ /* 0x004fe20000000011 */
[C---:B------:R-:W-:Y:S02]  /*0390*/  IMAD.WIDE R16, R0.reuse, 0x4, R14 ;  /* 0x0000000400107825 */ /* 0x040fe400078e020e */
[----:B------:R-:W2:Y:S02]  /*03a0*/  LDG.E R14, desc[UR10][R14.64] ;  /* 0x0000000a0e0e7981 */ /* 0x000ea4000c1e1900 */
[----:B---3--:R-:W-:Y:S01]  /*03b0*/  FFMA R26, R19, R18, R26 ;  /* 0x00000012131a7223 */ /* 0x008fe2000000001a */
[----:B------:R-:W-:-:S02]  /*03c0*/  IMAD.WIDE R18, R0, 0x4, R16 ;  /* 0x0000000400127825 */ /* 0x000fc400078e0210 */
[----:B------:R-:W3:Y:S02]  /*03d0*/  LDG.E R16, desc[UR10][R16.64] ;  /* 0x0000000a10107981 */ /* 0x000ee4000c1e1900 */
[----:B0-----:R-:W-:-:S04]  /*03e0*/  IMAD.WIDE R22, R0, 0x4, R18 ;  /* 0x0000000400167825 */ /* 0x001fc800078e0212 */
[----:B----4-:R-:W-:Y:S01]  /*03f0*/  FFMA R27, R27, R24, R26 ;  /* 0x000000181b1b7223 */ /* 0x010fe2000000001a */
[----:B------:R-:W4:Y:S04]  /*0400*/  LDG.E R18, desc[UR10][R18.64] ;  /* 0x0000000a12127981 */ /* 0x000f28000c1e1900 */
[----:B------:R-:W2:Y:S01]  /*0410*/  LDG.E R24, desc[UR10][R10.64] ;  /* 0x0000000a0a187981 */ /* 0x000ea2000c1e1900 */
[----:B-----5:R-:W-:Y:S01]  /*0420*/  FFMA R28, R4, R7, R27 ;  /* 0x00000007041c7223 */ /* 0x020fe2000000001b */
[C---:B------:R-:W-:Y:S02]  /*0430*/  IMAD.WIDE R26, R0.reuse, 0x4, R22 ;  /* 0x00000004001a7825 */ /* 0x040fe400078e0216 */
[----:B------:R-:W3:Y:S02]  /*0440*/  LDG.E R4, desc[UR10][R10.64+0x4] ;  /* 0x0000040a0a047981 */ /* 0x000ee4000c1e1900 */
[----:B------:R-:W-:Y:S01]  /*0450*/  FFMA R9, R9, R6, R28 ;  /* 0x0000000609097223 */ /* 0x000fe2000000001c */
[----:B------:R-:W-:Y:S01]  /*0460*/  IMAD.WIDE R6, R0, 0x4, R26 ;  /* 0x0000000400067825 */ /* 0x000fe200078e021a */
[----:B------:R-:W5:Y:S04]  /*0470*/  LDG.E R22, desc[UR10][R22.64] ;  /* 0x0000000a16167981 */ /* 0x000f68000c1e1900 */
[----:B------:R-:W5:Y:S04]  /*0480*/  LDG.E R15, desc[UR10][R10.64+0xc] ;  /* 0x00000c0a0a0f7981 */ /* 0x000f68000c1e1900 */
[----:B------:R-:W5:Y:S04]  /*0490*/  LDG.E R26, desc[UR10][R26.64] ;  /* 0x0000000a1a1a7981 */ /* 0x000f68000c1e1900 */
[----:B------:R-:W5:Y:S01]  /*04a0*/  LDG.E R17, desc[UR10][R10.64+0x10] ;  /* 0x0000100a0a117981 */ /* 0x000f62000c1e1900 */
[----:B------:R-:W-:Y:S01]  /*04b0*/  FFMA R21, R8, R21, R9 ;  /* 0x0000001508157223 */ /* 0x000fe20000000009 */
[----:B------:R-:W-:-:S02]  /*04c0*/  IMAD.WIDE R8, R0, 0x4, R6 ;  /* 0x0000000400087825 */ /* 0x000fc400078e0206 */
[----:B------:R0:W5:Y:S04]  /*04d0*/  LDG.E R6, desc[UR10][R6.64] ;  /* 0x0000000a06067981 */ /* 0x000168000c1e1900 */
[----:B------:R-:W5:Y:S04]  /*04e0*/  LDG.E R23, desc[UR10][R10.64+0x14] ;  /* 0x0000140a0a177981 */ /* 0x000f68000c1e1900 */
[----:B------:R-:W5:Y:S01]  /*04f0*/  LDG.E R19, desc[UR10][R8.64] ;  /* 0x0000000a08137981 */ /* 0x000f62000c1e1900 */
[----:B0-----:R-:W-:Y:S01]  /*0500*/  FFMA R7, R20, R25, R21 ;  /* 0x0000001914077223 */ /* 0x001fe20000000015 */
[----:B------:R-:W-:-:S02]  /*0510*/  IMAD.WIDE R20, R0, 0x4, R8 ;  /* 0x0000000400147825 */ /* 0x000fc400078e0208 */
[----:B------:R-:W5:Y:S04]  /*0520*/  LDG.E R28, desc[UR10][R10.64+0x18] ;  /* 0x0000180a0a1c7981 */ /* 0x000f68000c1e1900 */
[----:B------:R0:W5:Y:S04]  /*0530*/  LDG.E R25, desc[UR10][R10.64+0x1c] ;  /* 0x00001c0a0a197981 */ /* 0x000168000c1e1900 */
[----:B------:R-:W5:Y:S01]  /*0540*/  LDG.E R20, desc[UR10][R20.64] ;  /* 0x0000000a14147981 */ /* 0x000f62000c1e1900 */
[----:B------:R-:W-:Y:S01]  /*0550*/  FFMA R29, R29, R12, R7 ;  /* 0x0000000c1d1d7223 */ /* 0x000fe20000000007 */
[----:B------:R-:W-:-:S04]  /*0560*/  UIADD3 UR9, UPT, UPT, UR9, 0x10, URZ ;  /* 0x0000001009097890 */ /* 0x000fc8000fffe0ff */
[----:B------:R-:W-:Y:S01]  /*0570*/  UISETP.NE.AND UP1, UPT, UR9, URZ, UPT ;  /* 0x000000ff0900728c */ /* 0x000fe2000bf25270 */
[----:B0-----:R-:W-:Y:S02]  /*0580*/  IADD3 R10, P0, PT, R10, 0x40, RZ ;  /* 0x000000400a0a7810 */ /* 0x001fe40007f1e0ff */
[----:B------:R-:W-:Y:S02]  /*0590*/  LEA R5, R0, R5, 0x4 ;  /* 0x0000000500057211 */ /* 0x000fe400078e20ff */
[----:B------:R-:W-:Y:S01]  /*05a0*/  IADD3.X R11, PT, PT, RZ, R11, RZ, P0, !PT ;  /* 0x0000000bff0b7210 */ /* 0x000fe200007fe4ff */
[----:B--2---:R-:W-:-:S04]  /*05b0*/  FFMA R29, R24, R14, R29 ;  /* 0x0000000e181d7223 */ /* 0x004fc8000000001d */
[----:B---3--:R-:W-:-:S04]  /*05c0*/  FFMA R4, R4, R16, R29 ;  /* 0x0000001004047223 */ /* 0x008fc8000000001d */
[----:B----4-:R-:W-:-:S04]  /*05d0*/  FFMA R4, R13, R18, R4 ;  /* 0x000000120d047223 */ /* 0x010fc80000000004 */
[----:B-----5:R-:W-:-:S04]  /*05e0*/  FFMA R4, R15, R22, R4 ;  /* 0x000000160f047223 */ /* 0x020fc80000000004 */
[----:B------:R-:W-:-:S04]  /*05f0*/  FFMA R4, R17, R26, R4 ;  /* 0x0000001a11047223 */ /* 0x000fc80000000004 */
[----:B------:R-:W-:-:S04]  /*0600*/  FFMA R23, R23, R6, R4 ;  /* 0x0000000617177223 */ /* 0x000fc80000000004 */
[----:B------:R-:W-:-:S04]  /*0610*/  FFMA R28, R28, R19, R23 ;  /* 0x000000131c1c7223 */ /* 0x000fc80000000017 */
[----:B------:R-:W-:Y:S01]  /*0620*/  FFMA R17, R25, R20, R28 ;  /* 0x0000001419117223 */ /* 0x000fe2000000001c */
[----:B------:R-:W-:Y:S06]  /*0630*/  BRA.U UP1, `(.L_x_30) ;  /* 0xfffffff901e47547 */ /* 0x000fec000b83ffff */
.L_x_29:
[----:B------:R-:W-:Y:S05]  /*0640*/  BRA.U !UP0, `(.L_x_28) ;  /* 0x0000000508547547 */ /* 0x000fea000b800000 */
[----:B------:R-:W-:Y:S02]  /*0650*/  UISETP.GE.U32.AND UP0, UPT, UR7, 0x8, UPT ;  /* 0x000000080700788c */ /* 0x000fe4000bf06070 */
[----:B------:R-:W-:-:S04]  /*0660*/  ULOP3.LUT UR5, UR6, 0x7, URZ, 0xc0, !UPT ;  /* 0x0000000706057892 */ /* 0x000fc8000f8ec0ff */
[----:B------:R-:W-:-:S03]  /*0670*/  UISETP.NE.AND UP1, UPT, UR5, URZ, UPT ;  /* 0x000000ff0500728c */ /* 0x000fc6000bf25270 */
[----:B------:R-:W-:Y:S08]  /*0680*/  BRA.U !UP0, `(.L_x_31) ;  /* 0x0000000108947547 */ /* 0x000ff0000b800000 */
[----:B------:R-:W0:Y:S01]  /*0690*/  LDC.64 R12, c[0x0][0x388] ;  /* 0x0000e200ff0c7b82 */ /* 0x000e220000000a00 */
[----:B------:R-:W-:-:S07]  /*06a0*/  IMAD R7, R2, R0, R3 ;  /* 0x0000000002077224 */ /* 0x000fce00078e0203 */
[----:B------:R-:W1:Y:S01]  /*06b0*/  LDC.64 R4, c[0x0][0x380] ;  /* 0x0000e000ff047b82 */ /* 0x000e620000000a00 */
[----:B0-----:R-:W-:-:S05]  /*06c0*/  IMAD.WIDE R12, R7, 0x4, R12 ;  /* 0x00000004070c7825 */ /* 0x001fca00078e020c */
[----:B------:R0:W2:Y:S01]  /*06d0*/  LDG.E R16, desc[UR10][R12.64] ;  /* 0x0000000a0c107981 */ /* 0x0000a2000c1e1900 */
[----:B------:R-:W-:-:S04]  /*06e0*/  IMAD.WIDE R14, R0, 0x4, R12 ;  /* 0x00000004000e7825 */ /* 0x000fc800078e020c */
[----:B-1----:R-:W-:Y:S01]  /*06f0*/  IMAD.WIDE.U32 R4, R2, 0x4, R4 ;  /* 0x0000000402047825 */ /* 0x002fe200078e0004 */
[----:B------:R1:W3:Y:S03]  /*0700*/  LDG.E R20, desc[UR10][R14.64] ;  /* 0x0000000a0e147981 */ /* 0x0002e6000c1e1900 */
[C---:B------:R-:W-:Y:S01]  /*0710*/  IMAD.WIDE R22, R0.reuse, 0x4, R14 ;  /* 0x0000000400167825 */ /* 0x040fe200078e020e */
[----:B------:R-:W2:Y:S04]  /*0720*/  LDG.E R18, desc[UR10][R4.64] ;  /* 0x0000000a04127981 */ /* 0x000ea8000c1e1900 */
[----:B------:R-:W3:Y:S01]  /*0730*/  LDG.E R19, desc[UR10][R4.64+0x4] ;  /* 0x0000040a04137981 */ /* 0x000ee2000c1e1900 */
[----:B------:R-:W-:-:S03]  /*0740*/  IMAD.WIDE R8, R0, 0x4, R22 ;  /* 0x0000000400087825 */ /* 0x000fc600078e0216 */
[----:B------:R-:W4:Y:S01]  /*0750*/  LDG.E R22, desc[UR10][R22.64] ;  /* 0x0000000a16167981 */ /* 0x000f22000c1e1900 */
[----:B------:R-:W-:-:S03]  /*0760*/  IMAD.WIDE R10, R0, 0x4, R8 ;  /* 0x00000004000a7825 */ /* 0x000fc600078e0208 */
[----:B------:R-:W4:Y:S04]  /*0770*/  LDG.E R21, desc[UR10][R4.64+0x8] ;  /* 0x0000080a04157981 */ /* 0x000f28000c1e1900 */
[----:B------:R-:W5:Y:S01]  /*0780*/  LDG.E R9, desc[UR10][R8.64] ;  /* 0x0000000a08097981 */ /* 0x000f62000c1e1900 */
[----:B------:R-:W-:-:S03]  /*0790*/  IMAD.WIDE R6, R0, 0x4, R10 ;  /* 0x0000000400067825 */ /* 0x000fc600078e020a */
[----:B------:R-:W5:Y:S01]  /*07a0*/  LDG.E R24, desc[UR10][R4.64+0xc] ;  /* 0x00000c0a04187981 */ /* 0x000f62000c1e1900 */
[----:B0-----:R-:W-:-:S03]  /*07b0*/  IMAD.WIDE R12, R0, 0x4, R6 ;  /* 0x00000004000c7825 */ /* 0x001fc600078e0206 */
[----:B------:R-:W5:Y:S04]  /*07c0*/  LDG.E R10, desc[UR10][R10.64] ;  /* 0x0000000a0a0a7981 */ /* 0x000f68000c1e1900 */
[----:B------:R-:W5:Y:S01]  /*07d0*/  LDG.E R25, desc[UR10][R4.64+0x10] ;  /* 0x0000100a04197981 */ /* 0x000f62000c1e1900 */
[----:B-1----:R-:W-:-:S03]  /*07e0*/  IMAD.WIDE R14, R0, 0x4, R12 ;  /* 0x00000004000e7825 */ /* 0x002fc600078e020c */
[----:B------:R-:W5:Y:S04]  /*07f0*/  LDG.E R7, desc[UR10][R6.64] ;  /* 0x0000000a06077981 */ /* 0x000f68000c1e1900 */
[----:B------:R-:W5:Y:S04]  /*0800*/  LDG.E R26, desc[UR10][R4.64+0x14] ;  /* 0x0000140a041a7981 */ /* 0x000f68000c1e1900 */
[----:B------:R-:W5:Y:S04]  /*0810*/  LDG.E R12, desc[UR10][R12.64] ;  /* 0x0000000a0c0c7981 */ /* 0x000f68000c1e1900 */
[----:B------:R-:W5:Y:S04]  /*0820*/  LDG.E R23, desc[UR10][R4.64+0x18] ;  /* 0x0000180a04177981 */ /* 0x000f68000c1e1900 */
[----:B------:R-:W5:Y:S04]  /*0830*/  LDG.E R14, desc[UR10][R14.64] ;  /* 0x0000000a0e0e7981 */ /* 0x000f68000c1e1900 */
[----:B------:R-:W5:Y:S01]  /*0840*/  LDG.E R8, desc[UR10][R4.64+0x1c] ;  /* 0x00001c0a04087981 */ /* 0x000f62000c1e1900 */
[----:B------:R-:W-:Y:S01]  /*0850*/  IADD3 R2, PT, PT, R2, 0x8, RZ ;  /* 0x0000000802027810 */ /* 0x000fe20007ffe0ff */
[----:B--2---:R-:W-:-:S04]  /*0860*/  FFMA R16, R18, R16, R17 ;  /* 0x0000001012107223 */ /* 0x004fc80000000011 */
[----:B---3--:R-:W-:-:S04]  /*0870*/  FFMA R16, R19, R20, R16 ;  /* 0x0000001413107223 */ /* 0x008fc80000000010 */
[----:B----4-:R-:W-:-:S04]  /*0880*/  FFMA R21, R21, R22, R16 ;  /* 0x0000001615157223 */ /* 0x010fc80000000010 */
[----:B-----5:R-:W-:-:S04]  /*0890*/  FFMA R24, R24, R9, R21 ;  /* 0x0000000918187223 */ /* 0x020fc80000000015 */
[----:B------:R-:W-:-:S04]  /*08a0*/  FFMA R25, R25, R10, R24 ;  /* 0x0000000a19197223 */ /* 0x000fc80000000018 */
[----:B------:R-:W-:-:S04]  /*08b0*/  FFMA R26, R26, R7, R25 ;  /* 0x000000071a1a7223 */ /* 0x000fc80000000019 */
[----:B------:R-:W-:-:S04]  /*08c0*/  FFMA R23, R23, R12, R26 ;  /* 0x0000000c17177223 */ /* 0x000fc8000000001a */
[----:B------:R-:W-:-:S07]  /*08d0*/  FFMA R17, R8, R14, R23 ;  /* 0x0000000e08117223 */ /* 0x000fce0000000017 */
.L_x_31:
        /* <DEDUP_REMOVED lines=8> */
[----:B0-----:R-:W-:-:S04]  /*0960*/  IMAD.WIDE R6, R9, 0x4, R6 ;  /* 0x0000000409067825 */ /* 0x001fc800078e0206 */
[----:B------:R-:W-:Y:S02]  /*0970*/  IMAD.WIDE R8, R0, 0x4, R6 ;  /* 0x0000000400087825 */ /* 0x000fe400078e0206 */
[----:B------:R-:W2:Y:S02]  /*0980*/  LDG.E R6, desc[UR10][R6.64] ;  /* 0x0000000a06067981 */ /* 0x000ea4000c1e1900 */
[----:B-1----:R-:W-:-:S04]  /*0990*/  IMAD.WIDE.U32 R4, R2, 0x4, R4 ;  /* 0x0000000402047825 */ /* 0x002fc800078e0004 */
[C---:B------:R-:W-:Y:S01]  /*09a0*/  IMAD.WIDE R10, R0.reuse, 0x4, R8 ;  /* 0x00000004000a7825 */ /* 0x040fe200078e0208 */
[----:B------:R-:W2:Y:S04]  /*09b0*/  LDG.E R14, desc[UR10][R4.64] ;  /* 0x0000000a040e7981 */ /* 0x000ea8000c1e1900 */
[----:B------:R-:W3:Y:S01]  /*09c0*/  LDG.E R8, desc[UR10][R8.64] ;  /* 0x0000000a08087981 */ /* 0x000ee2000c1e1900 */
[----:B------:R-:W-:-:S03]  /*09d0*/  IMAD.WIDE R12, R0, 0x4, R10 ;  /* 0x00000004000c7825 */ /* 0x000fc600078e020a */
        /* <DEDUP_REMOVED lines=10> */
.L_x_32:
[----:B------:R-:W-:Y:S05]  /*0a80*/  BRA.U !UP1, `(.L_x_28) ;  /* 0x0000000109447547 */ /* 0x000fea000b800000 */
[----:B------:R-:W0:Y:S01]  /*0a90*/  LDC.64 R4, c[0x0][0x380] ;  /* 0x0000e000ff047b82 */ /* 0x000e220000000a00 */
[----:B------:R-:W-:Y:S01]  /*0aa0*/  IMAD R11, R2, R0, R3 ;  /* 0x00000000020b7224 */ /* 0x000fe200078e0203 */
[----:B------:R-:W-:-:S06]  /*0ab0*/  UIADD3 UR4, UPT, UPT, -UR4, URZ, URZ ;  /* 0x000000ff04047290 */ /* 0x000fcc000fffe1ff */
[----:B------:R-:W1:Y:S01]  /*0ac0*/  LDC.64 R8, c[0x0][0x388] ;  /* 0x0000e200ff087b82 */ /* 0x000e620000000a00 */
[----:B0-----:R-:W-:-:S03]  /*0ad0*/  IMAD.WIDE.U32 R4, R2, 0x4, R4 ;  /* 0x0000000402047825 */ /* 0x001fc600078e0004 */
[----:B------:R-:W-:Y:S02]  /*0ae0*/  MOV R6, R4 ;  /* 0x0000000400067202 */ /* 0x000fe40000000f00 */
[----:B------:R-:W-:-:S07]  /*0af0*/  MOV R7, R5 ;  /* 0x0000000500077202 */ /* 0x000fce0000000f00 */
.L_x_33:
[C---:B-1----:R-:W-:Y:S01]  /*0b00*/  IMAD.WIDE R4, R11.reuse, 0x4, R8 ;  /* 0x000000040b047825 */ /* 0x042fe200078e0208 */
[----:B------:R0:W2:Y:S05]  /*0b10*/  LDG.E R2, desc[UR10][R6.64] ;  /* 0x0000000a06027981 */ /* 0x0000aa000c1e1900 */
[----:B------:R-:W2:Y:S01]  /*0b20*/  LDG.E R4, desc[UR10][R4.64] ;  /* 0x0000000a04047981 */ /* 0x000ea2000c1e1900 */
[----:B------:R-:W-:Y:S01]  /*0b30*/  UIADD3 UR4, UPT, UPT, UR4, 0x1, URZ ;  /* 0x0000000104047890 */ /* 0x000fe2000fffe0ff */
[----:B------:R-:W-:-:S03]  /*0b40*/  IADD3 R11, PT, PT, R11, R0, RZ ;  /* 0x000000000b0b7210 */ /* 0x000fc60007ffe0ff */
[----:B------:R-:W-:Y:S01]  /*0b50*/  UISETP.NE.AND UP0, UPT, UR4, URZ, UPT ;  /* 0x000000ff0400728c */ /* 0x000fe2000bf05270 */
[----:B0-----:R-:W-:-:S04]  /*0b60*/  IADD3 R6, P0, PT, R6, 0x4, RZ ;  /* 0x0000000406067810 */ /* 0x001fc80007f1e0ff */
[----:B------:R-:W-:Y:S01]  /*0b70*/  IADD3.X R7, PT, PT, RZ, R7, RZ, P0, !PT ;  /* 0x00000007ff077210 */ /* 0x000fe200007fe4ff */
[----:B--2---:R-:W-:-:S03]  /*0b80*/  FFMA R17, R2, R4, R17 ;  /* 0x0000000402117223 */ /* 0x004fc60000000011 */
[----:B------:R-:W-:Y:S05]  /*0b90*/  BRA.U UP0, `(.L_x_33) ;  /* 0xfffffffd00d87547 */ /* 0x000fea000b83ffff */
.L_x_28:
[----:B------:R-:W0:Y:S02]  /*0ba0*/  LDC.64 R4, c[0x0][0x390] ;  /* 0x0000e400ff047b82 */ /* 0x000e240000000a00 */
[----:B0-----:R-:W-:-:S05]  /*0bb0*/  IMAD.WIDE R2, R3, 0x4, R4 ;  /* 0x0000000403027825 */ /* 0x001fca00078e0204 */
[----:B------:R-:W-:Y:S01]  /*0bc0*/  STG.E desc[UR10][R2.64], R17 ;  /* 0x0000001102007986 */ /* 0x000fe2000c10190a */
[----:B------:R-:W-:Y:S05]  /*0bd0*/  EXIT ;  /* 0x000000000000794d */ /* 0x000fea0003800000 */
.L_x_34:
        /* <DEDUP_REMOVED lines=10> */
.L_x_94:


//--------------------- .text._Z16fc_backward_biasPKfPfif --------------------------
	.section	.text._Z16fc_backward_biasPKfPfif,"ax",@progbits
	.align	128
        .global         _Z16fc_backward_biasPKfPfif
        .type           _Z16fc_backward_biasPKfPfif,@function
        .size           _Z16fc_backward_biasPKfPfif,(.L_x_95 - _Z16fc_backward_biasPKfPfif)
        .other          _Z16fc_backward_biasPKfPfif,@"STO_CUDA_ENTRY STV_DEFAULT"
_Z16fc_backward_biasPKfPfif:
.text._Z16fc_backward_biasPKfPfif:
        /* <DEDUP_REMOVED lines=9> */
[----:B------:R-:W1:Y:S01]  /*0090*/  LDCU.64 UR4, c[0x0][0x358] ;  /* 0x00006b00ff0477ac */ /* 0x000e620008000a00 */
[----:B------:R-:W2:Y:S06]  /*00a0*/  LDCU UR6, c[0x0][0x394] ;  /* 0x00007280ff0677ac */ /* 0x000eac0008000800 */
[----:B------:R-:W3:Y:S01]  /*00b0*/  LDC.64 R2, c[0x0][0x388] ;  /* 0x0000e200ff027b82 */ /* 0x000ee20000000a00 */
[----:B0-----:R-:W-:-:S06]  /*00c0*/  IMAD.WIDE R4, R7, 0x4, R4 ;  /* 0x0000000407047825 */ /* 0x001fcc00078e0204 */
[----:B-1----:R-:W2:Y:S01]  /*00d0*/  LDG.E R4, desc[UR4][R4.64] ;  /* 0x0000000404047981 */ /* 0x002ea2000c1e1900 */
[----:B---3--:R-:W-:-:S04]  /*00e0*/  IMAD.WIDE R2, R7, 0x4, R2 ;  /* 0x0000000407027825 */ /* 0x008fc800078e0202 */
[----:B--2---:R-:W-:-:S05]  /*00f0*/  FMUL R7, R4, -UR6 ;  /* 0x8000000604077c20 */ /* 0x004fca0008400000 */
[----:B------:R-:W-:Y:S01]  /*0100*/  REDG.E.ADD.F32.FTZ.RN.STRONG.GPU desc[UR4][R2.64], R7 ;  /* 0x00000007020079a6 */ /* 0x000fe2000c12f304 */
[----:B------:R-:W-:Y:S05]  /*0110*/  EXIT ;  /* 0x000000000000794d */ /* 0x000fea0003800000 */
.L_x_35:
        /* <DEDUP_REMOVED lines=14> */
.L_x_95:


//--------------------- .text._Z18fc_backward_weightPKfS0_Pfiif --------------------------
	.section	.text._Z18fc_backward_weightPKfS0_Pfiif,"ax",@progbits
	.align	128
        .global         _Z18fc_backward_weightPKfS0_Pfiif
        .type           _Z18fc_backward_weightPKfS0_Pfiif,@function
        .size           _Z18fc_backward_weightPKfS0_Pfiif,(.L_x_96 - _Z18fc_backward_weightPKfS0_Pfiif)
        .other          _Z18fc_backward_weightPKfS0_Pfiif,@"STO_CUDA_ENTRY STV_DEFAULT"
_Z18fc_backward_weightPKfS0_Pfiif:
.text._Z18fc_backward_weightPKfS0_Pfiif:
[----:B------:R-:W-:Y:S01]  /*0000*/  LDC R1, c[0x0][0x37c] ;  /* 0x0000df00ff017b82 */ /* 0x000fe20000000800 */
[----:B------:R-:W0:Y:S01]  /*0010*/  S2R R9, SR_CTAID.X ;  /* 0x0000000000097919 */ /* 0x000e220000002500 */
[----:B------:R-:W0:Y:S01]  /*0020*/  LDCU.64 UR6, c[0x0][0x398] ;  /* 0x00007300ff0677ac */ /* 0x000e220008000a00 */
[----:B------:R-:W1:Y:S01]  /*0030*/  S2R R0, SR_TID.X ;  /* 0x0000000000007919 */ /* 0x000e620000002100 */
[----:B0-----:R-:W-:-:S04]  /*0040*/  ISETP.GE.AND P0, PT, R9, UR7, PT ;  /* 0x0000000709007c0c */ /* 0x001fc8000bf06270 */
[----:B-1----:R-:W-:-:S13]  /*0050*/  ISETP.GE.OR P0, PT, R0, UR6, P0 ;  /* 0x0000000600007c0c */ /* 0x002fda0008706670 */
[----:B------:R-:W-:Y:S05]  /*0060*/  @P0 EXIT ;  /* 0x000000000000094d */ /* 0x000fea0003800000 */
[----:B------:R-:W0:Y:S01]  /*0070*/  LDC.64 R4, c[0x0][0x388] ;  /* 0x0000e200ff047b82 */ /* 0x000e220000000a00 */
[----:B------:R-:W1:Y:S01]  /*0080*/  LDCU.64 UR4, c[0x0][0x358] ;  /* 0x00006b00ff0477ac */ /* 0x000e620008000a00 */
[----:B------:R-:W2:Y:S06]  /*0090*/  LDCU UR7, c[0x0][0x3a0] ;  /* 0x00007400ff0777ac */ /* 0x000eac0008000800 */
[----:B------:R-:W3:Y:S08]  /*00a0*/  LDC.64 R6, c[0x0][0x380] ;  /* 0x0000e000ff067b82 */ /* 0x000ef00000000a00 */
[----:B------:R-:W4:Y:S01]  /*00b0*/  LDC.64 R2, c[0x0][0x390] ;  /* 0x0000e400ff027b82 */ /* 0x000f220000000a00 */
[----:B0-----:R-:W-:-:S06]  /*00c0*/  IMAD.WIDE.U32 R4, R9, 0x4, R4 ;  /* 0x0000000409047825 */ /* 0x001fcc00078e0004 */
[----:B-1----:R-:W2:Y:S01]  /*00d0*/  LDG.E R4, desc[UR4][R4.64] ;  /* 0x0000000404047981 */ /* 0x002ea2000c1e1900 */
[----:B---3--:R-:W-:-:S06]  /*00e0*/  IMAD.WIDE.U32 R6, R0, 0x4, R6 ;  /* 0x0000000400067825 */ /* 0x008fcc00078e0006 */
[----:B------:R-:W3:Y:S01]  /*00f0*/  LDG.E R7, desc[UR4][R6.64] ;  /* 0x0000000406077981 */ /* 0x000ee2000c1e1900 */
[----:B------:R-:W-:-:S04]  /*0100*/  IMAD R9, R9, UR6, R0 ;  /* 0x0000000609097c24 */ /* 0x000fc8000f8e0200 */
[----:B----4-:R-:W-:-:S04]  /*0110*/  IMAD.WIDE.U32 R2, R9, 0x4, R2 ;  /* 0x0000000409027825 */ /* 0x010fc800078e0002 */
[----:B--2---:R-:W-:-:S04]  /*0120*/  FMUL R0, R4, -UR7 ;  /* 0x8000000704007c20 */ /* 0x004fc80008400000 */
[----:B---3--:R-:W-:-:S05]  /*0130*/  FMUL R9, R0, R7 ;  /* 0x0000000700097220 */ /* 0x008fca0000400000 */
[----:B------:R-:W-:Y:S01]  /*0140*/  REDG.E.ADD.F32.FTZ.RN.STRONG.GPU desc[UR4][R2.64], R9 ;  /* 0x00000009020079a6 */ /* 0x000fe2000c12f304 */
[----:B------:R-:W-:Y:S05]  /*0150*/  EXIT ;  /* 0x000000000000794d */ /* 0x000fea0003800000 */
.L_x_36:
        /* <DEDUP_REMOVED lines=10> */
.L_x_96:


//--------------------- .text._Z15softmax_forwardPfi --------------------------
	.section	.text._Z15softmax_forwardPfi,"ax",@progbits
	.align	128
        .global         _Z15softmax_forwardPfi
        .type           _Z15softmax_forwardPfi,@function
        .size           _Z15softmax_forwardPfi,(.L_x_88 - _Z15softmax_forwardPfi)
        .other          _Z15softmax_forwardPfi,@"STO_CUDA_ENTRY STV_DEFAULT"
_Z15softmax_forwardPfi:
.text._Z15softmax_forwardPfi:
[----:B------:R-:W-:Y:S01]  /*0000*/  LDC R1, c[0x0][0x37c] ;  /* 0x0000df00ff017b82 */ /* 0x000fe20000000800 */
[----:B------:R-:W0:Y:S01]  /*0010*/  S2R R5, SR_TID.X ;  /* 0x0000000000057919 */ /* 0x000e220000002100 */
[----:B------:R-:W1:Y:S01]  /*0020*/  LDCU.64 UR12, c[0x0][0x358] ;  /* 0x00006b00ff0c77ac */ /* 0x000e620008000a00 */
[----:B------:R-:W-:Y:S01]  /*0030*/  BSSY.RECONVERGENT B0, `(.L_x_37) ;  /* 0x000006b000007945 */ /* 0x000fe20003800200 */
[----:B0-----:R-:W-:-:S13]  /*0040*/  ISETP.NE.AND P0, PT, R5, RZ, PT ;  /* 0x000000ff0500720c */ /* 0x001fda0003f05270 */
[----:B-1----:R-:W-:Y:S05]  /*0050*/  @P0 BRA `(.L_x_38) ;  /* 0x0000000400a00947 */ /* 0x002fea0003800000 */
[----:B------:R-:W0:Y:S08]  /*0060*/  LDC.64 R2, c[0x0][0x380] ;  /* 0x0000e000ff027b82 */ /* 0x000e300000000a00 */
[----:B------:R-:W1:Y:S01]  /*0070*/  S2UR UR5, SR_CgaCtaId ;  /* 0x00000000000579c3 */ /* 0x000e620000008800 */
[----:B------:R-:W-:Y:S01]  /*0080*/  UMOV UR4, 0x400 ;  /* 0x0000040000047882 */ /* 0x000fe20000000000 */
[----:B------:R-:W2:Y:S01]  /*0090*/  LDCU UR6, c[0x0][0x388] ;  /* 0x00007100ff0677ac */ /* 0x000ea20008000800 */
[----:B0-----:R-:W3:Y:S01]  /*00a0*/  LDG.E R0, desc[UR12][R2.64] ;  /* 0x0000000c02007981 */ /* 0x001ee2000c1e1900 */
[----:B--2---:R-:W-:-:S02]  /*00b0*/  UISETP.GE.AND UP0, UPT, UR6, 0x2, UPT ;  /* 0x000000020600788c */ /* 0x004fc4000bf06270 */
[----:B-1----:R-:W-:-:S09]  /*00c0*/  ULEA UR4, UR5, UR4, 0x18 ;  /* 0x0000000405047291 */ /* 0x002fd2000f8ec0ff */
[----:B---3--:R0:W-:Y:S01]  /*00d0*/  STS [UR4], R0 ;  /* 0x00000000ff007988 */ /* 0x0081e20008000804 */
[----:B------:R-:W-:Y:S05]  /*00e0*/  BRA.U !UP0, `(.L_x_38) ;  /* 0x00000005087c7547 */ /* 0x000fea000b800000 */
[----:B------:R-:W-:Y:S01]  /*00f0*/  UIADD3 UR5, UPT, UPT, UR6, -0x1, URZ ;  /* 0xffffffff06057890 */ /* 0x000fe2000fffe0ff */
[----:B------:R-:W-:Y:S01]  /*0100*/  IMAD.MOV.U32 R7, RZ, RZ, 0x1 ;  /* 0x00000001ff077424 */ /* 0x000fe200078e00ff */
[----:B------:R-:W-:Y:S02]  /*0110*/  UIADD3 UR6, UPT, UPT, UR6, -0x2, URZ ;  /* 0xfffffffe06067890 */ /* 0x000fe4000fffe0ff */
[----:B------:R-:W-:Y:S02]  /*0120*/  ULOP3.LUT UR10, UR5, 0xf, URZ, 0xc0, !UPT ;  /* 0x0000000f050a7892 */ /* 0x000fe4000f8ec0ff */
[----:B------:R-:W-:-:S09]  /*0130*/  UISETP.GE.U32.AND UP0, UPT, UR6, 0xf, UPT ;  /* 0x0000000f0600788c */ /* 0x000fd2000bf06070 */
[----:B------:R-:W-:Y:S05]  /*0140*/  BRA.U !UP0, `(.L_x_39) ;  /* 0x0000000108a07547 */ /* 0x000fea000b800000 */
[----:B------:R-:W1:Y:S01]  /*0150*/  LDCU.64 UR8, c[0x0][0x380] ;  /* 0x00007000ff0877ac */ /* 0x000e620008000a00 */
[----:B------:R-:W-:Y:S01]  /*0160*/  IMAD.MOV.U32 R4, RZ, RZ, RZ ;  /* 0x000000ffff047224 */ /* 0x000fe200078e00ff */
[----:B------:R-:W-:-:S04]  /*0170*/  ULOP3.LUT UR6, UR5, 0xfffffff0, URZ, 0xc0, !UPT ;  /* 0xfffffff005067892 */ /* 0x000fc8000f8ec0ff */
[----:B------:R-:W-:Y:S02]  /*0180*/  UIADD3 UR6, UPT, UPT, -UR6, URZ, URZ ;  /* 0x000000ff06067290 */ /* 0x000fe4000fffe1ff */
[----:B-1----:R-:W-:-:S04]  /*0190*/  UIADD3 UR7, UP0, UPT, UR8, 0x20, URZ ;  /* 0x0000002008077890 */ /* 0x002fc8000ff1e0ff */
[----:B------:R-:W-:Y:S02]  /*01a0*/  UIADD3.X UR8, UPT, UPT, URZ, UR9, URZ, UP0, !UPT ;  /* 0x00000009ff087290 */ /* 0x000fe400087fe4ff */
[----:B------:R-:W-:-:S04]  /*01b0*/  MOV R9, UR7 ;  /* 0x0000000700097c02 */ /* 0x000fc80008000f00 */
[----:B------:R-:W-:-:S07]  /*01c0*/  IMAD.U32 R3, RZ, RZ, UR8 ;  /* 0x00000008ff037e24 */ /* 0x000fce000f8e00ff */
.L_x_40:
[----:B------:R-:W-:-:S05]  /*01d0*/  IMAD.MOV.U32 R2, RZ, RZ, R9 ;  /* 0x000000ffff027224 */ /* 0x000fca00078e0009 */
[----:B------:R-:W2:Y:S04]  /*01e0*/  LDG.E R9, desc[UR12][R2.64+-0x1c] ;  /* 0xffffe40c02097981 */ /* 0x000ea8000c1e1900 */
[----:B------:R-:W2:Y:S04]  /*01f0*/  LDG.E R8, desc[UR12][R2.64+-0x18] ;  /* 0xffffe80c02087981 */ /* 0x000ea8000c1e1900 */
[----:B------:R-:W3:Y:S04]  /*0200*/  LDG.E R11, desc[UR12][R2.64+-0x14] ;  /* 0xffffec0c020b7981 */ /* 0x000ee8000c1e1900 */
        /* <DEDUP_REMOVED lines=11> */
[----:B------:R-:W0:Y:S04]  /*02c0*/  LDG.E R6, desc[UR12][R2.64+0x1c] ;  /* 0x00001c0c02067981 */ /* 0x000e28000c1e1900 */
[----:B------:R1:W0:Y:S01]  /*02d0*/  LDG.E R7, desc[UR12][R2.64+0x20] ;  /* 0x0000200c02077981 */ /* 0x000222000c1e1900 */
[----:B------:R-:W-:Y:S01]  /*02e0*/  UIADD3 UR6, UPT, UPT, UR6, 0x10, URZ ;  /* 0x0000001006067890 */ /* 0x000fe2000fffe0ff */
[----:B------:R-:W-:-:S03]  /*02f0*/  VIADD R4, R4, 0x10 ;  /* 0x0000001004047836 */ /* 0x000fc60000000000 */
[----:B------:R-:W-:Y:S01]  /*0300*/  UISETP.NE.AND UP0, UPT, UR6, URZ, UPT ;  /* 0x000000ff0600728c */ /* 0x000fe2000bf05270 */
[----:B--2---:R-:W-:Y:S02]  /*0310*/  FMNMX3 R8, R0, R9, R8, !PT ;  /* 0x0000000900087276 */ /* 0x004fe40007800008 */
[----:B------:R-:W-:-:S04]  /*0320*/  IADD3 R9, P1, PT, R2, 0x40, RZ ;  /* 0x0000004002097810 */ /* 0x000fc80007f3e0ff */
[----:B-1----:R-:W-:Y:S02]  /*0330*/  IADD3.X R3, PT, PT, RZ, R3, RZ, P1, !PT ;  /* 0x00000003ff037210 */ /* 0x002fe40000ffe4ff */
[----:B---3--:R-:W-:-:S04]  /*0340*/  FMNMX3 R8, R8, R11, R10, !PT ;  /* 0x0000000b08087276 */ /* 0x008fc8000780000a */
[----:B----4-:R-:W-:-:S04]  /*0350*/  FMNMX3 R8, R8, R13, R12, !PT ;  /* 0x0000000d08087276 */ /* 0x010fc8000780000c */
[----:B-----5:R-:W-:-:S04]  /*0360*/  FMNMX3 R8, R8, R15, R14, !PT ;  /* 0x0000000f08087276 */ /* 0x020fc8000780000e */
[----:B------:R-:W-:-:S04]  /*0370*/  FMNMX3 R8, R8, R17, R16, !PT ;  /* 0x0000001108087276 */ /* 0x000fc80007800010 */
[----:B------:R-:W-:-:S04]  /*0380*/  FMNMX3 R8, R8, R19, R18, !PT ;  /* 0x0000001308087276 */ /* 0x000fc80007800012 */
[----:B------:R-:W-:-:S04]  /*0390*/  FMNMX3 R8, R8, R21, R20, !PT ;  /* 0x0000001508087276 */ /* 0x000fc80007800014 */
[----:B0-----:R-:W-:Y:S01]  /*03a0*/  FMNMX3 R0, R8, R6, R7, !PT ;  /* 0x0000000608007276 */ /* 0x001fe20007800007 */
[----:B------:R-:W-:Y:S06]  /*03b0*/  BRA.U UP0, `(.L_x_40) ;  /* 0xfffffffd00847547 */ /* 0x000fec000b83ffff */
[----:B------:R-:W-:-:S07]  /*03c0*/  VIADD R7, R4, 0x1 ;  /* 0x0000000104077836 */ /* 0x000fce0000000000 */
.L_x_39:
[----:B------:R-:W-:-:S09]  /*03d0*/  UISETP.NE.AND UP0, UPT, UR10, URZ, UPT ;  /* 0x000000ff0a00728c */ /* 0x000fd2000bf05270 */
[----:B------:R-:W-:Y:S05]  /*03e0*/  BRA.U !UP0, `(.L_x_41) ;  /* 0x0000000108b87547 */ /* 0x000fea000b800000 */
[----:B------:R-:W-:Y:S02]  /*03f0*/  UISETP.GE.U32.AND UP0, UPT, UR10, 0x8, UPT ;  /* 0x000000080a00788c */ /* 0x000fe4000bf06070 */
[----:B------:R-:W-:-:S04]  /*0400*/  ULOP3.LUT UR6, UR5, 0x7, URZ, 0xc0, !UPT ;  /* 0x0000000705067892 */ /* 0x000fc8000f8ec0ff */
[----:B------:R-:W-:-:S03]  /*0410*/  UISETP.NE.AND UP1, UPT, UR6, URZ, UPT ;  /* 0x000000ff0600728c */ /* 0x000fc6000bf25270 */
[----:B------:R-:W-:Y:S08]  /*0420*/  BRA.U !UP0, `(.L_x_42) ;  /* 0x00000001083c7547 */ /* 0x000ff0000b800000 */
[----:B------:R-:W1:Y:S02]  /*0430*/  LDC.64 R2, c[0x0][0x380] ;  /* 0x0000e000ff027b82 */ /* 0x000e640000000a00 */
[----:B-1----:R-:W-:-:S05]  /*0440*/  IMAD.WIDE.U32 R2, R7, 0x4, R2 ;  /* 0x0000000407027825 */ /* 0x002fca00078e0002 */
[----:B------:R-:W2:Y:S04]  /*0450*/  LDG.E R9, desc[UR12][R2.64] ;  /* 0x0000000c02097981 */ /* 0x000ea8000c1e1900 */
[----:B------:R-:W2:Y:S04]  /*0460*/  LDG.E R4, desc[UR12][R2.64+0x4] ;  /* 0x0000040c02047981 */ /* 0x000ea8000c1e1900 */
[----:B------:R-:W3:Y:S04]  /*0470*/  LDG.E R11, desc[UR12][R2.64+0x8] ;  /* 0x0000080c020b7981 */ /* 0x000ee8000c1e1900 */
[----:B------:R-:W3:Y:S04]  /*0480*/  LDG.E R6, desc[UR12][R2.64+0xc] ;  /* 0x00000c0c02067981 */ /* 0x000ee8000c1e1900 */
[----:B------:R-:W4:Y:S04]  /*0490*/  LDG.E R13, desc[UR12][R2.64+0x10] ;  /* 0x0000100c020d7981 */ /* 0x000f28000c1e1900 */
[----:B------:R-:W4:Y:S04]  /*04a0*/  LDG.E R8, desc[UR12][R2.64+0x14] ;  /* 0x0000140c02087981 */ /* 0x000f28000c1e1900 */
[----:B------:R-:W0:Y:S04]  /*04b0*/  LDG.E R15, desc[UR12][R2.64+0x18] ;  /* 0x0000180c020f7981 */ /* 0x000e28000c1e1900 */
[----:B------:R-:W0:Y:S01]  /*04c0*/  LDG.E R10, desc[UR12][R2.64+0x1c] ;  /* 0x00001c0c020a7981 */ /* 0x000e22000c1e1900 */
[----:B------:R-:W-:-:S02]  /*04d0*/  IADD3 R7, PT, PT, R7, 0x8, RZ ;  /* 0x0000000807077810 */ /* 0x000fc40007ffe0ff */
[----:B--2---:R-:W-:-:S04]  /*04e0*/  FMNMX3 R4, R0, R9, R4, !PT ;  /* 0x0000000900047276 */ /* 0x004fc80007800004 */
[----:B---3--:R-:W-:-:S04]  /*04f0*/  FMNMX3 R4, R4, R11, R6, !PT ;  /* 0x0000000b04047276 */ /* 0x008fc80007800006 */
[----:B----4-:R-:W-:-:S04]  /*0500*/  FMNMX3 R4, R4, R13, R8, !PT ;  /* 0x0000000d04047276 */ /* 0x010fc80007800008 */
[----:B0-----:R-:W-:-:S07]  /*0510*/  FMNMX3 R0, R4, R15, R10, !PT ;  /* 0x0000000f04007276 */ /* 0x001fce000780000a */
.L_x_42:
[----:B------:R-:W-:Y:S05]  /*0520*/  BRA.U !UP1, `(.L_x_41) ;  /* 0x0000000109687547 */ /* 0x000fea000b800000 */
[----:B------:R-:W-:Y:S02]  /*0530*/  UISETP.GE.U32.AND UP0, UPT, UR6, 0x4, UPT ;  /* 0x000000040600788c */ /* 0x000fe4000bf06070 */
[----:B------:R-:W-:-:S04]  /*0540*/  ULOP3.LUT UR5, UR5, 0x3, URZ, 0xc0, !UPT ;  /* 0x0000000305057892 */ /* 0x000fc8000f8ec0ff */
[----:B------:R-:W-:-:S03]  /*0550*/  UISETP.NE.AND UP1, UPT, UR5, URZ, UPT ;  /* 0x000000ff0500728c */ /* 0x000fc6000bf25270 */
[----:B------:R-:W-:Y:S08]  /*0560*/  BRA.U !UP0, `(.L_x_43) ;  /* 0x0000000108247547 */ /* 0x000ff0000b800000 */
[----:B------:R-:W1:Y:S02]  /*0570*/  LDC.64 R2, c[0x0][0x380] ;  /* 0x0000e000ff027b82 */ /* 0x000e640000000a00 */
[----:B-1----:R-:W-:-:S05]  /*0580*/  IMAD.WIDE.U32 R2, R7, 0x4, R2 ;  /* 0x0000000407027825 */ /* 0x002fca00078e0002 */
[----:B------:R-:W0:Y:S04]  /*0590*/  LDG.E R9, desc[UR12][R2.64] ;  /* 0x0000000c02097981 */ /* 0x000e28000c1e1900 */
[----:B------:R-:W0:Y:S04]  /*05a0*/  LDG.E R4, desc[UR12][R2.64+0x4] ;  /* 0x0000040c02047981 */ /* 0x000e28000c1e1900 */
[----:B------:R-:W2:Y:S04]  /*05b0*/  LDG.E R11, desc[UR12][R2.64+0x8] ;  /* 0x0000080c020b7981 */ /* 0x000ea8000c1e1900 */
[----:B------:R-:W2:Y:S01]  /*05c0*/  LDG.E R6, desc[UR12][R2.64+0xc] ;  /* 0x00000c0c02067981 */ /* 0x000ea2000c1e1900 */
[----:B------:R-:W-:Y:S01]  /*05d0*/  VIADD R7, R7, 0x4 ;  /* 0x0000000407077836 */ /* 0x000fe20000000000 */
[----:B0-----:R-:W-:-:S04]  /*05e0*/  FMNMX3 R0, R0, R9, R4, !PT ;  /* 0x0000000900007276 */ /* 0x001fc80007800004 */
[----:B--2---:R-:W-:-:S07]  /*05f0*/  FMNMX3 R0, R0, R11, R6, !PT ;  /* 0x0000000b00007276 */ /* 0x004fce0007800006 */
.L_x_43:
[----:B------:R-:W-:Y:S05]  /*0600*/  BRA.U !UP1, `(.L_x_41) ;  /* 0x0000000109307547 */ /* 0x000fea000b800000 */
[----:B------:R-:W1:Y:S01]  /*0610*/  LDC.64 R2, c[0x0][0x380] ;  /* 0x0000e000ff027b82 */ /* 0x000e620000000a00 */
[----:B------:R-:W-:Y:S01]  /*0620*/  UIADD3 UR5, UPT, UPT, -UR5, URZ, URZ ;  /* 0x000000ff05057290 */ /* 0x000fe2000fffe1ff */
[----:B-1----:R-:W-:-:S04]  /*0630*/  IMAD.WIDE.U32 R2, R7, 0x4, R2 ;  /* 0x0000000407027825 */ /* 0x002fc800078e0002 */
[----:B------:R-:W-:-:S07]  /*0640*/  IMAD.MOV.U32 R7, RZ, RZ, R3 ;  /* 0x000000ffff077224 */ /* 0x000fce00078e0003 */
.L_x_44:
[----:B------:R-:W-:-:S06]  /*0650*/  MOV R3, R7 ;  /* 0x0000000700037202 */ /* 0x000fcc0000000f00 */
[----:B------:R1:W0:Y:S01]  /*0660*/  LDG.E R3, desc[UR12][R2.64] ;  /* 0x0000000c02037981 */ /* 0x000222000c1e1900 */
[----:B------:R-:W-:-:S04]  /*0670*/  UIADD3 UR5, UPT, UPT, UR5, 0x1, URZ ;  /* 0x0000000105057890 */ /* 0x000fc8000fffe0ff */
[----:B------:R-:W-:Y:S01]  /*0680*/  UISETP.NE.AND UP0, UPT, UR5, URZ, UPT ;  /* 0x000000ff0500728c */ /* 0x000fe2000bf05270 */
[----:B-1----:R-:W-:-:S05]  /*0690*/  IADD3 R2, P1, PT, R2, 0x4, RZ ;  /* 0x0000000402027810 */ /* 0x002fca0007f3e0ff */
[----:B------:R-:W-:Y:S01]  /*06a0*/  IMAD.X R7, RZ, RZ, R7, P1 ;  /* 0x000000ffff077224 */ /* 0x000fe200008e0607 */
[----:B0-----:R-:W-:Y:S02]  /*06b0*/  FMNMX R0, R3, R0, !PT ;  /* 0x0000000003007209 */ /* 0x001fe40007800000 */
[----:B------:R-:W-:Y:S05]  /*06c0*/  BRA.U UP0, `(.L_x_44) ;  /* 0xfffffffd00e07547 */ /* 0x000fea000b83ffff */
.L_x_41:
[----:B------:R1:W-:Y:S02]  /*06d0*/  STS [UR4], R0 ;  /* 0x00000000ff007988 */ /* 0x0003e40008000804 */
.L_x_38:
[----:B------:R-:W-:Y:S05]  /*06e0*/  BSYNC.RECONVERGENT B0 ;  /* 0x0000000000007941 */ /* 0x000fea0003800200 */
.L_x_37:
[----:B------:R-:W2:Y:S01]  /*06f0*/  LDCU UR10, c[0x0][0x388] ;  /* 0x00007100ff0a77ac */ /* 0x000ea20008000800 */
[----:B------:R-:W3:Y:S01]  /*0700*/  LDC.64 R2, c[0x0][0x380] ;  /* 0x0000e000ff027b82 */ /* 0x000ee20000000a00 */
[----:B------:R-:W-:Y:S07]  /*0710*/  BSSY.RECONVERGENT B0, `(.L_x_45) ;  /* 0x0000016000007945 */ /* 0x000fee0003800200 */
[----:B------:R-:W-:Y:S01]  /*0720*/  BAR.SYNC.DEFER_BLOCKING 0x0 ;  /* 0x0000000000007b1d */ /* 0x000fe20000010000 */
[C---:B--2---:R-:W-:Y:S01]  /*0730*/  ISETP.GE.AND P1, PT, R5.reuse, UR10, PT ;  /* 0x0000000a05007c0c */ /* 0x044fe2000bf26270 */
[----:B---3--:R-:W-:-:S12]  /*0740*/  IMAD.WIDE.U32 R4, R5, 0x4, R2 ;  /* 0x0000000405047825 */ /* 0x008fd800078e0002 */
[----:B------:R-:W-:Y:S05]  /*0750*/  @P1 BRA `(.L_x_46) ;  /* 0x0000000000441947 */ /* 0x000fea0003800000 */
[----:B01----:R-:W2:Y:S01]  /*0760*/  LDG.E R0, desc[UR12][R4.64] ;  /* 0x0000000c04007981 */ /* 0x003ea2000c1e1900 */
[----:B------:R-:W0:Y:S01]  /*0770*/  S2UR UR5, SR_CgaCtaId ;  /* 0x00000000000579c3 */ /* 0x000e220000008800 */
[----:B------:R-:W-:Y:S01]  /*0780*/  UMOV UR4, 0x400 ;  /* 0x0000040000047882 */ /* 0x000fe20000000000 */
[----:B------:R-:W-:Y:S01]  /*0790*/  IMAD.MOV.U32 R9, RZ, RZ, 0x3bbb989d ;  /* 0x3bbb989dff097424 */ /* 0x000fe200078e00ff */
[----:B0-----:R-:W-:-:S09]  /*07a0*/  ULEA UR4, UR5, UR4, 0x18 ;  /* 0x0000000405047291 */ /* 0x001fd2000f8ec0ff */
[----:B------:R-:W2:Y:S02]  /*07b0*/  LDS R7, [UR4] ;  /* 0x00000004ff077984 */ /* 0x000ea40008000800 */
[----:B--2---:R-:W-:Y:S01]  /*07c0*/  FADD R0, R0, -R7 ;  /* 0x8000000700007221 */ /* 0x004fe20000000000 */
[----:B------:R-:W-:-:S03]  /*07d0*/  HFMA2 R7, -RZ, RZ, 3.7421875, 0 ;  /* 0x437c0000ff077431 */ /* 0x000fc600000001ff */
[----:B------:R-:W-:-:S04]  /*07e0*/  FFMA.SAT R6, R0, R9, 0.5 ;  /* 0x3f00000000067423 */ /* 0x000fc80000002009 */
[----:B------:R-:W-:-:S04]  /*07f0*/  FFMA.RM R6, R6, R7, 12582913 ;  /* 0x4b40000106067423 */ /* 0x000fc80000004007 */
[C---:B------:R-:W-:Y:S01]  /*0800*/  FADD R7, R6.reuse, -12583039 ;  /* 0xcb40007f06077421 */ /* 0x040fe20000000000 */
[----:B------:R-:W-:-:S03]  /*0810*/  IMAD.SHL.U32 R6, R6, 0x800000, RZ ;  /* 0x0080000006067824 */ /* 0x000fc600078e00ff */
[----:B------:R-:W-:-:S04]  /*0820*/  FFMA R7, R0, 1.4426950216293334961, -R7 ;  /* 0x3fb8aa3b00077823 */ /* 0x000fc80000000807 */
[----:B------:R-:W-:-:S06]  /*0830*/  FFMA R7, R0, 1.925963033500011079e-08, R7 ;  /* 0x32a5706000077823 */ /* 0x000fcc0000000007 */
[----:B------:R-:W0:Y:S02]  /*0840*/  MUFU.EX2 R7, R7 ;  /* 0x0000000700077308 */ /* 0x000e240000000800 */
[----:B0-----:R-:W-:-:S05]  /*0850*/  FMUL R9, R6, R7 ;  /* 0x0000000706097220 */ /* 0x001fca0000400000 */
[----:B------:R2:W-:Y:S02]  /*0860*/  STG.E desc[UR12][R4.64], R9 ;  /* 0x0000000904007986 */ /* 0x0005e4000c10190c */
.L_x_46:
[----:B------:R-:W-:Y:S05]  /*0870*/  BSYNC.RECONVERGENT B0 ;  /* 0x0000000000007941 */ /* 0x000fea0003800200 */
.L_x_45:
[----:B------:R-:W-:Y:S06]  /*0880*/  BAR.SYNC.DEFER_BLOCKING 0x0 ;  /* 0x0000000000007b1d */ /* 0x000fec0000010000 */
[----:B------:R-:W-:Y:S04]  /*0890*/  BSSY.RECONVERGENT B0, `(.L_x_47) ;  /* 0x000006f000007945 */ /* 0x000fe80003800200 */
[----:B------:R-:W-:Y:S05]  /*08a0*/  @P0 BRA `(.L_x_48) ;  /* 0x0000000400b40947 */ /* 0x000fea0003800000 */
[----:B------:R-:W3:Y:S01]  /*08b0*/  S2UR UR5, SR_CgaCtaId ;  /* 0x00000000000579c3 */ /* 0x000ee20000008800 */
[----:B------:R-:W-:Y:S01]  /*08c0*/  UMOV UR4, 0x400 ;  /* 0x0000040000047882 */ /* 0x000fe20000000000 */
[----:B------:R-:W-:Y:S02]  /*08d0*/  UISETP.GE.AND UP0, UPT, UR10, 0x1, UPT ;  /* 0x000000010a00788c */ /* 0x000fe4000bf06270 */
[----:B---3--:R-:W-:-:S09]  /*08e0*/  ULEA UR5, UR5, UR4, 0x18 ;  /* 0x0000000405057291 */ /* 0x008fd2000f8ec0ff */
[----:B------:R-:W-:Y:S01]  /*08f0*/  STS [UR5+0x4], RZ ;  /* 0x000004ffff007988 */ /* 0x000fe20008000805 */
[----:B------:R-:W-:Y:S05]  /*0900*/  BRA.U !UP0, `(.L_x_48) ;  /* 0x00000005089c7547 */ /* 0x000fea000b800000 */
[----:B------:R-:W-:Y:S01]  /*0910*/  UISETP.GE.U32.AND UP1, UPT, UR10, 0x10, UPT ;  /* 0x000000100a00788c */ /* 0x000fe2000bf26070 */
[----:B--2---:R-:W-:Y:S01]  /*0920*/  MOV R9, RZ ;  /* 0x000000ff00097202 */ /* 0x004fe20000000f00 */
[----:B------:R-:W-:Y:S01]  /*0930*/  ULOP3.LUT UR4, UR10, 0xf, URZ, 0xc0, !UPT ;  /* 0x0000000f0a047892 */ /* 0x000fe2000f8ec0ff */
[----:B01----:R-:W-:-:S03]  /*0940*/  IMAD.MOV.U32 R0, RZ, RZ, RZ ;  /* 0x000000ffff007224 */ /* 0x003fc600078e00ff */
[----:B------:R-:W-:-:S03]  /*0950*/  UISETP.NE.AND UP0, UPT, UR4, URZ, UPT ;  /* 0x000000ff0400728c */ /* 0x000fc6000bf05270 */
[----:B------:R-:W-:Y:S08]  /*0960*/  BRA.U !UP1, `(.L_x_49) ;  /* 0x0000000109b87547 */ /* 0x000ff0000b800000 */
[----:B------:R-:W0:Y:S01]  /*0970*/  LDCU.64 UR6, c[0x0][0x380] ;  /* 0x00007000ff0677ac */ /* 0x000e220008000a00 */
[----:B------:R-:W-:Y:S01]  /*0980*/  HFMA2 R0, -RZ, RZ, 0, 0 ;  /* 0x00000000ff007431 */ /* 0x000fe200000001ff */
[----:B------:R-:W-:-:S04]  /*0990*/  ULOP3.LUT UR8, UR10, 0x7ffffff0, URZ, 0xc0, !UPT ;  /* 0x7ffffff00a087892 */ /* 0x000fc8000f8ec0ff */
[----:B------:R-:W-:Y:S02]  /*09a0*/  UIADD3 UR9, UPT, UPT, -UR8, URZ, URZ ;  /* 0x000000ff08097290 */ /* 0x000fe4000fffe1ff */
[----:B------:R-:W-:Y:S01]  /*09b0*/  IMAD.U32 R9, RZ, RZ, UR8 ;  /* 0x00000008ff097e24 */ /* 0x000fe2000f8e00ff */
[----:B0-----:R-:W-:-:S04]  /*09c0*/  UIADD3 UR6, UP1, UPT, UR6, 0x20, URZ ;  /* 0x0000002006067890 */ /* 0x001fc8000ff3e0ff */
[----:B------:R-:W-:Y:S02]  /*09d0*/  UIADD3.X UR7, UPT, UPT, URZ, UR7, URZ, UP1, !UPT ;  /* 0x00000007ff077290 */ /* 0x000fe40008ffe4ff */
[----:B------:R-:W-:-:S04]  /*09e0*/  MOV R6, UR6 ;  /* 0x0000000600067c02 */ /* 0x000fc80008000f00 */
[----:B------:R-:W-:-:S07]  /*09f0*/  IMAD.U32 R7, RZ, RZ, UR7 ;  /* 0x00000007ff077e24 */ /* 0x000fce000f8e00ff */
.L_x_50:
        /* <DEDUP_REMOVED lines=15> */
[----:B------:R0:W5:Y:S01]  /*0af0*/  LDG.E R8, desc[UR12][R6.64+0x1c] ;  /* 0x00001c0c06087981 */ /* 0x000162000c1e1900 */
[----:B------:R-:W-:-:S04]  /*0b00*/  UIADD3 UR9, UPT, UPT, UR9, 0x10, URZ ;  /* 0x0000001009097890 */ /* 0x000fc8000fffe0ff */
[----:B------:R-:W-:Y:S01]  /*0b10*/  UISETP.NE.AND UP1, UPT, UR9, URZ, UPT ;  /* 0x000000ff0900728c */ /* 0x000fe2000bf25270 */
[----:B0-----:R-:W-:-:S04]  /*0b20*/  IADD3 R6, P0, PT, R6, 0x40, RZ ;  /* 0x0000004006067810 */ /* 0x001fc80007f1e0ff */
[----:B------:R-:W-:Y:S01]  /*0b30*/  IADD3.X R7, PT, PT, RZ, R7, RZ, P0, !PT ;  /* 0x00000007ff077210 */ /* 0x000fe200007fe4ff */
[----:B--2---:R-:W-:-:S04]  /*0b40*/  FADD R19, R19, R0 ;  /* 0x0000000013137221 */ /* 0x004fc80000000000 */
[----:B---3--:R-:W-:-:S04]  /*0b50*/  FADD R19, R19, R20 ;  /* 0x0000001413137221 */ /* 0x008fc80000000000 */
[----:B----4-:R-:W-:-:S04]  /*0b60*/  FADD R19, R19, R22 ;  /* 0x0000001613137221 */ /* 0x010fc80000000000 */
        /* <DEDUP_REMOVED lines=12> */
[----:B------:R-:W-:Y:S01]  /*0c30*/  FADD R0, R11, R8 ;  /* 0x000000080b007221 */ /* 0x000fe20000000000 */
[----:B------:R-:W-:Y:S06]  /*0c40*/  BRA.U UP1, `(.L_x_50) ;  /* 0xfffffffd016c7547 */ /* 0x000fec000b83ffff */
.L_x_49:
[----:B------:R-:W-:Y:S05]  /*0c50*/  BRA.U !UP0, `(.L_x_51) ;  /* 0x0000000108c47547 */ /* 0x000fea000b800000 */
[----:B------:R-:W-:Y:S02]  /*0c60*/  UISETP.GE.U32.AND UP0, UPT, UR4, 0x8, UPT ;  /* 0x000000080400788c */ /* 0x000fe4000bf06070 */
[----:B------:R-:W-:-:S04]  /*0c70*/  ULOP3.LUT UR6, UR10, 0x7, URZ, 0xc0, !UPT ;  /* 0x000000070a067892 */ /* 0x000fc8000f8ec0ff */
[----:B------:R-:W-:-:S03]  /*0c80*/  UISETP.NE.AND UP1, UPT, UR6, URZ, UPT ;  /* 0x000000ff0600728c */ /* 0x000fc6000bf25270 */
[----:B------:R-:W-:Y:S08]  /*0c90*/  BRA.U !UP0, `(.L_x_52) ;  /* 0x0000000108487547 */ /* 0x000ff0000b800000 */
[----:B------:R-:W-:-:S05]  /*0ca0*/  IMAD.WIDE.U32 R6, R9, 0x4, R2 ;  /* 0x0000000409067825 */ /* 0x000fca00078e0002 */
        /* <DEDUP_REMOVED lines=8> */
[----:B------:R-:W-:-:S02]  /*0d30*/  VIADD R9, R9, 0x8 ;  /* 0x0000000809097836 */ /* 0x000fc40000000000 */
        /* <DEDUP_REMOVED lines=8> */
.L_x_52:
        /* <DEDUP_REMOVED lines=15> */
.L_x_53:
[----:B------:R-:W-:Y:S05]  /*0eb0*/  BRA.U !UP1, `(.L_x_51) ;  /* 0x00000001092c7547 */ /* 0x000fea000b800000 */
[----:B------:R-:W-:Y:S01]  /*0ec0*/  IMAD.WIDE.U32 R2, R9, 0x4, R2 ;  /* 0x0000000409027825 */ /* 0x000fe200078e0002 */
[----:B------:R-:W-:-:S03]  /*0ed0*/  UIADD3 UR4, UPT, UPT, -UR4, URZ, URZ ;  /* 0x000000ff04047290 */ /* 0x000fc6000fffe1ff */
[----:B------:R-:W-:-:S09]  /*0ee0*/  IMAD.MOV.U32 R7, RZ, RZ, R3 ;  /* 0x000000ffff077224 */ /* 0x000fd200078e0003 */
.L_x_54:
[----:B------:R-:W-:-:S06]  /*0ef0*/  MOV R3, R7 ;  /* 0x0000000700037202 */ /* 0x000fcc0000000f00 */
[----:B------:R0:W2:Y:S01]  /*0f00*/  LDG.E R3, desc[UR12][R2.64] ;  /* 0x0000000c02037981 */ /* 0x0000a2000c1e1900 */
[----:B------:R-:W-:-:S04]  /*0f10*/  UIADD3 UR4, UPT, UPT, UR4, 0x1, URZ ;  /* 0x0000000104047890 */ /* 0x000fc8000fffe0ff */
[----:B------:R-:W-:Y:S01]  /*0f20*/  UISETP.NE.AND UP0, UPT, UR4, URZ, UPT ;  /* 0x000000ff0400728c */ /* 0x000fe2000bf05270 */
[----:B0-----:R-:W-:-:S05]  /*0f30*/  IADD3 R2, P0, PT, R2, 0x4, RZ ;  /* 0x0000000402027810 */ /* 0x001fca0007f1e0ff */
[----:B------:R-:W-:Y:S02]  /*0f40*/  IMAD.X R7, RZ, RZ, R7, P0 ;  /* 0x000000ffff077224 */ /* 0x000fe400000e0607 */
[----:B--2---:R-:W-:Y:S01]  /*0f50*/  FADD R0, R3, R0 ;  /* 0x0000000003007221 */ /* 0x004fe20000000000 */
[----:B------:R-:W-:Y:S06]  /*0f60*/  BRA.U UP0, `(.L_x_54) ;  /* 0xfffffffd00e07547 */ /* 0x000fec000b83ffff */
.L_x_51:
[----:B------:R3:W-:Y:S02]  /*0f70*/  STS [UR5+0x4], R0 ;  /* 0x00000400ff007988 */ /* 0x0007e40008000805 */
.L_x_48:
[----:B------:R-:W-:Y:S05]  /*0f80*/  BSYNC.RECONVERGENT B0 ;  /* 0x0000000000007941 */ /* 0x000fea0003800200 */
.L_x_47:
[----:B------:R-:W-:Y:S06]  /*0f90*/  BAR.SYNC.DEFER_BLOCKING 0x0 ;  /* 0x0000000000007b1d */ /* 0x000fec0000010000 */
[----:B------:R-:W-:Y:S05]  /*0fa0*/  @P1 EXIT ;  /* 0x000000000000194d */ /* 0x000fea0003800000 */
[----:B01-3--:R-:W3:Y:S01]  /*0fb0*/  LDG.E R0, desc[UR12][R4.64] ;  /* 0x0000000c04007981 */ /* 0x00bee2000c1e1900 */
[----:B------:R-:W0:Y:S01]  /*0fc0*/  S2UR UR5, SR_CgaCtaId ;  /* 0x00000000000579c3 */ /* 0x000e220000008800 */
[----:B------:R-:W-:Y:S01]  /*0fd0*/  UMOV UR4, 0x400 ;  /* 0x0000040000047882 */ /* 0x000fe20000000000 */
[----:B------:R-:W-:Y:S01]  /*0fe0*/  BSSY.RECONVERGENT B0, `(.L_x_55) ;  /* 0x000000e000007945 */ /* 0x000fe20003800200 */
[----:B0-----:R-:W-:-:S09]  /*0ff0*/  ULEA UR4, UR5, UR4, 0x18 ;  /* 0x0000000405047291 */ /* 0x001fd2000f8ec0ff */
[----:B------:R-:W0:Y:S02]  /*1000*/  LDS R3, [UR4+0x4] ;  /* 0x00000404ff037984 */ /* 0x000e240008000800 */
[----:B0-----:R-:W0:Y:S02]  /*1010*/  MUFU.RCP R2, R3 ;  /* 0x0000000300027308 */ /* 0x001e240000001000 */
[----:B0-----:R-:W-:-:S04]  /*1020*/  FFMA R7, -R3, R2, 1 ;  /* 0x3f80000003077423 */ /* 0x001fc80000000102 */
[----:B------:R-:W-:Y:S02]  /*1030*/  FFMA R7, R2, R7, R2 ;  /* 0x0000000702077223 */ /* 0x000fe40000000002 */
[----:B---3--:R-:W0:Y:S02]  /*1040*/  FCHK P0, R0, R3 ;  /* 0x0000000300007302 */ /* 0x008e240000000000 */
[----:B------:R-:W-:-:S04]  /*1050*/  FFMA R2, R0, R7, RZ ;  /* 0x0000000700027223 */ /* 0x000fc800000000ff */
[----:B------:R-:W-:-:S04]  /*1060*/  FFMA R6, -R3, R2, R0 ;  /* 0x0000000203067223 */ /* 0x000fc80000000100 */
[----:B------:R-:W-:Y:S01]  /*1070*/  FFMA R7, R7, R6, R2 ;  /* 0x0000000607077223 */ /* 0x000fe20000000002 */
[----:B0-----:R-:W-:Y:S06]  /*1080*/  @!P0 BRA `(.L_x_56) ;  /* 0x00000000000c8947 */ /* 0x001fec0003800000 */
[----:B------:R-:W-:-:S07]  /*1090*/  MOV R2, 0x10b0 ;  /* 0x000010b000027802 */ /* 0x000fce0000000f00 */
[----:B--2---:R-:W-:Y:S05]  /*10a0*/  CALL.REL.NOINC `($__internal_0_$__cuda_sm3x_div_rn_noftz_f32_slowpath) ;  /* 0x0000000000107944 */ /* 0x004fea0003c00000 */
[----:B------:R-:W-:-:S07]  /*10b0*/  MOV R7, R0 ;  /* 0x0000000000077202 */ /* 0x000fce0000000f00 */
.L_x_56:
[----:B------:R-:W-:Y:S05]  /*10c0*/  BSYNC.RECONVERGENT B0 ;  /* 0x0000000000007941 */ /* 0x000fea0003800200 */
.L_x_55:
[----:B------:R-:W-:Y:S01]  /*10d0*/  STG.E desc[UR12][R4.64], R7 ;  /* 0x0000000704007986 */ /* 0x000fe2000c10190c */
[----:B------:R-:W-:Y:S05]  /*10e0*/  EXIT ;  /* 0x000000000000794d */ /* 0x000fea0003800000 */
        .weak           $__internal_0_$__cuda_sm3x_div_rn_noftz_f32_slowpath
        .type           $__internal_0_$__cuda_sm3x_div_rn_noftz_f32_slowpath,@function
        .size           $__internal_0_$__cuda_sm3x_div_rn_noftz_f32_slowpath,(.L_x_88 - $__internal_0_$__cuda_sm3x_div_rn_noftz_f32_slowpath)
$__internal_0_$__cuda_sm3x_div_rn_noftz_f32_slowpath:
[----:B------:R-:W-:Y:S01]  /*10f0*/  SHF.R.U32.HI R7, RZ, 0x17, R3 ;  /* 0x00000017ff077819 */ /* 0x000fe20000011603 */
[----:B------:R-:W-:Y:S01]  /*1100*/  BSSY.RECONVERGENT B1, `(.L_x_57) ;  /* 0x0000064000017945 */ /* 0x000fe20003800200 */
[--C-:B------:R-:W-:Y:S01]  /*1110*/  SHF.R.U32.HI R6, RZ, 0x17, R0.reuse ;  /* 0x00000017ff067819 */ /* 0x100fe20000011600 */
[----:B------:R-:W-:Y:S01]  /*1120*/  IMAD.MOV.U32 R8, RZ, RZ, R0 ;  /* 0x000000ffff087224 */ /* 0x000fe200078e0000 */
[----:B------:R-:W-:Y:S02]  /*1130*/  LOP3.LUT R7, R7, 0xff, RZ, 0xc0, !PT ;  /* 0x000000ff07077812 */ /* 0x000fe400078ec0ff */
[----:B------:R-:W-:Y:S02]  /*1140*/  LOP3.LUT R6, R6, 0xff, RZ, 0xc0, !PT ;  /* 0x000000ff06067812 */ /* 0x000fe400078ec0ff */
[----:B------:R-:W-:Y:S01]  /*1150*/  MOV R9, R3 ;  /* 0x0000000300097202 */ /* 0x000fe20000000f00 */
[----:B------:R-:W-:Y:S01]  /*1160*/  VIADD R12, R7, 0xffffffff ;  /* 0xffffffff070c7836 */ /* 0x000fe20000000000 */
[----:B------:R-:W-:-:S04]  /*1170*/  IADD3 R11, PT, PT, R6, -0x1, RZ ;  /* 0xffffffff060b7810 */ /* 0x000fc80007ffe0ff */
[----:B------:R-:W-:-:S04]  /*1180*/  ISETP.GT.U32.AND P0, PT, R12, 0xfd, PT ;  /* 0x000000fd0c00780c */ /* 0x000fc80003f04070 */
[----:B------:R-:W-:-:S13]  /*1190*/  ISETP.GT.U32.OR P0, PT, R11, 0xfd, P0 ;  /* 0x000000fd0b00780c */ /* 0x000fda0000704470 */
[----:B------:R-:W-:Y:S01]  /*11a0*/  @!P0 IMAD.MOV.U32 R10, RZ, RZ, RZ ;  /* 0x000000ffff0a8224 */ /* 0x000fe200078e00ff */
[----:B------:R-:W-:Y:S06]  /*11b0*/  @!P0 BRA `(.L_x_58) ;  /* 0x00000000005c8947 */ /* 0x000fec0003800000 */
[----:B------:R-:W-:Y:S02]  /*11c0*/  FSETP.GTU.FTZ.AND P0, PT, |R0|, +INF , PT ;  /* 0x7f8000000000780b */ /* 0x000fe40003f1c200 */
[----:B------:R-:W-:-:S04]  /*11d0*/  FSETP.GTU.FTZ.AND P1, PT, |R3|, +INF , PT ;  /* 0x7f8000000300780b */ /* 0x000fc80003f3c200 */
[----:B------:R-:W-:-:S13]  /*11e0*/  PLOP3.LUT P0, PT, P0, P1, PT, 0xf8, 0x8f ;  /* 0x00000000008f781c */ /* 0x000fda0000703f70 */
[----:B------:R-:W-:Y:S05]  /*11f0*/  @P0 BRA `(.L_x_59) ;  /* 0x00000004004c0947 */ /* 0x000fea0003800000 */
[----:B------:R-:W-:-:S13]  /*1200*/  LOP3.LUT P0, RZ, R9, 0x7fffffff, R8, 0xc8, !PT ;  /* 0x7fffffff09ff7812 */ /* 0x000fda000780c808 */
[----:B------:R-:W-:Y:S05]  /*1210*/  @!P0 BRA `(.L_x_60) ;  /* 0x00000004003c8947 */ /* 0x000fea0003800000 */
[C---:B------:R-:W-:Y:S02]  /*1220*/  FSETP.NEU.FTZ.AND P2, PT, |R0|.reuse, +INF , PT ;  /* 0x7f8000000000780b */ /* 0x040fe40003f5d200 */
[----:B------:R-:W-:Y:S02]  /*1230*/  FSETP.NEU.FTZ.AND P1, PT, |R3|, +INF , PT ;  /* 0x7f8000000300780b */ /* 0x000fe40003f3d200 */
[----:B------:R-:W-:-:S11]  /*1240*/  FSETP.NEU.FTZ.AND P0, PT, |R0|, +INF , PT ;  /* 0x7f8000000000780b */ /* 0x000fd60003f1d200 */
[----:B------:R-:W-:Y:S05]  /*1250*/  @!P1 BRA !P2, `(.L_x_60) ;  /* 0x00000004002c9947 */ /* 0x000fea0005000000 */
[----:B------:R-:W-:-:S04]  /*1260*/  LOP3.LUT P2, RZ, R8, 0x7fffffff, RZ, 0xc0, !PT ;  /* 0x7fffffff08ff7812 */ /* 0x000fc8000784c0ff */
[----:B------:R-:W-:-:S13]  /*1270*/  PLOP3.LUT P1, PT, P1, P2, PT, 0x2f, 0xf2 ;  /* 0x0000000000f2781c */ /* 0x000fda0000f24577 */
[----:B------:R-:W-:Y:S05]  /*1280*/  @P1 BRA `(.L_x_61) ;  /* 0x0000000400181947 */ /* 0x000fea0003800000 */
[----:B------:R-:W-:-:S04]  /*1290*/  LOP3.LUT P1, RZ, R9, 0x7fffffff, RZ, 0xc0, !PT ;  /* 0x7fffffff09ff7812 */ /* 0x000fc8000782c0ff */
[----:B------:R-:W-:-:S13]  /*12a0*/  PLOP3.LUT P0, PT, P0, P1, PT, 0x2f, 0xf2 ;  /* 0x0000000000f2781c */ /* 0x000fda0000702577 */
[----:B------:R-:W-:Y:S05]  /*12b0*/  @P0 BRA `(.L_x_62) ;  /* 0x0000000400000947 */ /* 0x000fea0003800000 */
[----:B------:R-:W-:Y:S02]  /*12c0*/  ISETP.GE.AND P0, PT, R11, RZ, PT ;  /* 0x000000ff0b00720c */ /* 0x000fe40003f06270 */
[----:B------:R-:W-:-:S11]  /*12d0*/  ISETP.GE.AND P1, PT, R12, RZ, PT ;  /* 0x000000ff0c00720c */ /* 0x000fd60003f26270 */
[----:B------:R-:W-:Y:S01]  /*12e0*/  @P0 MOV R10, RZ ;  /* 0x000000ff000a0202 */ /* 0x000fe20000000f00 */
[----:B------:R-:W-:Y:S02]  /*12f0*/  @!P0 IMAD.MOV.U32 R10, RZ, RZ, -0x40 ;  /* 0xffffffc0ff0a8424 */ /* 0x000fe400078e00ff */
[----:B------:R-:W-:Y:S01]  /*1300*/  @!P0 FFMA R8, R0, 1.84467440737095516160e+19, RZ ;  /* 0x5f80000000088823 */ /* 0x000fe200000000ff */
[----:B------:R-:W-:Y:S02]  /*1310*/  @!P1 FFMA R9, R3, 1.84467440737095516160e+19, RZ ;  /* 0x5f80000003099823 */ /* 0x000fe400000000ff */
[----:B------:R-:W-:-:S07]  /*1320*/  @!P1 IADD3 R10, PT, PT, R10, 0x40, RZ ;  /* 0x000000400a0a9810 */ /* 0x000fce0007ffe0ff */
.L_x_58:
[----:B------:R-:W-:Y:S01]  /*1330*/  LEA R0, R7, 0xc0800000, 0x17 ;  /* 0xc080000007007811 */ /* 0x000fe200078eb8ff */
[----:B------:R-:W-:Y:S01]  /*1340*/  BSSY.RECONVERGENT B2, `(.L_x_63) ;  /* 0x0000036000027945 */ /* 0x000fe20003800200 */
[----:B------:R-:W-:-:S03]  /*1350*/  IADD3 R6, PT, PT, R6, -0x7f, RZ ;  /* 0xffffff8106067810 */ /* 0x000fc60007ffe0ff */
[----:B------:R-:W-:Y:S01]  /*1360*/  IMAD.IADD R9, R9, 0x1, -R0 ;  /* 0x0000000109097824 */ /* 0x000fe200078e0a00 */
[C---:B------:R-:W-:Y:S01]  /*1370*/  IADD3 R7, PT, PT, R6.reuse, 0x7f, -R7 ;  /* 0x0000007f06077810 */ /* 0x040fe20007ffe807 */
[----:B------:R-:W-:Y:S02]  /*1380*/  IMAD R0, R6, -0x800000, R8 ;  /* 0xff80000006007824 */ /* 0x000fe400078e0208 */
[----:B------:R-:W0:Y:S01]  /*1390*/  MUFU.RCP R3, R9 ;  /* 0x0000000900037308 */ /* 0x000e220000001000 */
[----:B------:R-:W-:Y:S01]  /*13a0*/  FADD.FTZ R11, -R9, -RZ ;  /* 0x800000ff090b7221 */ /* 0x000fe20000010100 */
[----:B------:R-:W-:-:S03]  /*13b0*/  IMAD.IADD R7, R7, 0x1, R10 ;  /* 0x0000000107077824 */ /* 0x000fc600078e020a */
[----:B0-----:R-:W-:-:S04]  /*13c0*/  FFMA R12, R3, R11, 1 ;  /* 0x3f800000030c7423 */ /* 0x001fc8000000000b */
[----:B------:R-:W-:-:S04]  /*13d0*/  FFMA R12, R3, R12, R3 ;  /* 0x0000000c030c7223 */ /* 0x000fc80000000003 */
[----:B------:R-:W-:-:S04]  /*13e0*/  FFMA R3, R0, R12, RZ ;  /* 0x0000000c00037223 */ /* 0x000fc800000000ff */
[----:B------:R-:W-:-:S04]  /*13f0*/  FFMA R8, R11, R3, R0 ;  /* 0x000000030b087223 */ /* 0x000fc80000000000 */
[----:B------:R-:W-:-:S04]  /*1400*/  FFMA R13, R12, R8, R3 ;  /* 0x000000080c0d7223 */ /* 0x000fc80000000003 */
[----:B------:R-:W-:-:S04]  /*1410*/  FFMA R8, R11, R13, R0 ;  /* 0x0000000d0b087223 */ /* 0x000fc80000000000 */
[----:B------:R-:W-:-:S05]  /*1420*/  FFMA R0, R12, R8, R13 ;  /* 0x000000080c007223 */ /* 0x000fca000000000d */
[----:B------:R-:W-:-:S04]  /*1430*/  SHF.R.U32.HI R3, RZ, 0x17, R0 ;  /* 0x00000017ff037819 */ /* 0x000fc80000011600 */
[----:B------:R-:W-:-:S04]  /*1440*/  LOP3.LUT R3, R3, 0xff, RZ, 0xc0, !PT ;  /* 0x000000ff03037812 */ /* 0x000fc800078ec0ff */
[----:B------:R-:W-:-:S05]  /*1450*/  IADD3 R9, PT, PT, R3, R7, RZ ;  /* 0x0000000703097210 */ /* 0x000fca0007ffe0ff */
[----:B------:R-:W-:-:S05]  /*1460*/  VIADD R3, R9, 0xffffffff ;  /* 0xffffffff09037836 */ /* 0x000fca0000000000 */
[----:B------:R-:W-:-:S13]  /*1470*/  ISETP.GE.U32.AND P0, PT, R3, 0xfe, PT ;  /* 0x000000fe0300780c */ /* 0x000fda0003f06070 */
[----:B------:R-:W-:Y:S05]  /*1480*/  @!P0 BRA `(.L_x_64) ;  /* 0x0000000000808947 */ /* 0x000fea0003800000 */
[----:B------:R-:W-:-:S13]  /*1490*/  ISETP.GT.AND P0, PT, R9, 0xfe, PT ;  /* 0x000000fe0900780c */ /* 0x000fda0003f04270 */
[----:B------:R-:W-:Y:S05]  /*14a0*/  @P0 BRA `(.L_x_65) ;  /* 0x00000000006c0947 */ /* 0x000fea0003800000 */
[----:B------:R-:W-:-:S13]  /*14b0*/  ISETP.GE.AND P0, PT, R9, 0x1, PT ;  /* 0x000000010900780c */ /* 0x000fda0003f06270 */
[----:B------:R-:W-:Y:S05]  /*14c0*/  @P0 BRA `(.L_x_66) ;  /* 0x0000000000740947 */ /* 0x000fea0003800000 */
[----:B------:R-:W-:Y:S02]  /*14d0*/  ISETP.GE.AND P0, PT, R9, -0x18, PT ;  /* 0xffffffe80900780c */ /* 0x000fe40003f06270 */
[----:B------:R-:W-:-:S11]  /*14e0*/  LOP3.LUT R0, R0, 0x80000000, RZ, 0xc0, !PT ;  /* 0x8000000000007812 */ /* 0x000fd600078ec0ff */
[----:B------:R-:W-:Y:S05]  /*14f0*/  @!P0 BRA `(.L_x_66) ;  /* 0x0000000000688947 */ /* 0x000fea0003800000 */
[CCC-:B------:R-:W-:Y:S01]  /*1500*/  FFMA.RZ R3, R12.reuse, R8.reuse, R13.reuse ;  /* 0x000000080c037223 */ /* 0x1c0fe2000000c00d */
[CCC-:B------:R-:W-:Y:S01]  /*1510*/  FFMA.RM R6, R12.reuse, R8.reuse, R13.reuse ;  /* 0x000000080c067223 */ /* 0x1c0fe2000000400d */
[C---:B------:R-:W-:Y:S02]  /*1520*/  ISETP.NE.AND P2, PT, R9.reuse, RZ, PT ;  /* 0x000000ff0900720c */ /* 0x040fe40003f45270 */
[----:B------:R-:W-:Y:S02]  /*1530*/  ISETP.NE.AND P1, PT, R9, RZ, PT ;  /* 0x000000ff0900720c */ /* 0x000fe40003f25270 */
[----:B------:R-:W-:Y:S01]  /*1540*/  LOP3.LUT R7, R3, 0x7fffff, RZ, 0xc0, !PT ;  /* 0x007fffff03077812 */ /* 0x000fe200078ec0ff */
[----:B------:R-:W-:Y:S01]  /*1550*/  FFMA.RP R3, R12, R8, R13 ;  /* 0x000000080c037223 */ /* 0x000fe2000000800d */
[----:B------:R-:W-:Y:S01]  /*1560*/  IADD3 R8, PT, PT, R9, 0x20, RZ ;  /* 0x0000002009087810 */ /* 0x000fe20007ffe0ff */
[----:B------:R-:W-:Y:S01]  /*1570*/  IMAD.MOV R9, RZ, RZ, -R9 ;  /* 0x000000ffff097224 */ /* 0x000fe200078e0a09 */
[----:B------:R-:W-:-:S02]  /*1580*/  LOP3.LUT R7, R7, 0x800000, RZ, 0xfc, !PT ;  /* 0x0080000007077812 */ /* 0x000fc400078efcff */
[----:B------:R-:W-:Y:S02]  /*1590*/  FSETP.NEU.FTZ.AND P0, PT, R3, R6, PT ;  /* 0x000000060300720b */ /* 0x000fe40003f1d000 */
[----:B------:R-:W-:Y:S02]  /*15a0*/  SHF.L.U32 R8, R7, R8, RZ ;  /* 0x0000000807087219 */ /* 0x000fe400000006ff */
[----:B------:R-:W-:Y:S02]  /*15b0*/  SEL R6, R9, RZ, P2 ;  /* 0x000000ff09067207 */ /* 0x000fe40001000000 */
[----:B------:R-:W-:Y:S02]  /*15c0*/  ISETP.NE.AND P1, PT, R8, RZ, P1 ;  /* 0x000000ff0800720c */ /* 0x000fe40000f25270 */
[----:B------:R-:W-:Y:S02]  /*15d0*/  SHF.R.U32.HI R6, RZ, R6, R7 ;  /* 0x00000006ff067219 */ /* 0x000fe40000011607 */
[----:B------:R-:W-:-:S02]  /*15e0*/  PLOP3.LUT P0, PT, P0, P1, PT, 0xf8, 0x8f ;  /* 0x00000000008f781c */ /* 0x000fc40000703f70 */
[----:B------:R-:W-:Y:S02]  /*15f0*/  SHF.R.U32.HI R8, RZ, 0x1, R6 ;  /* 0x00000001ff087819 */ /* 0x000fe40000011606 */
[----:B------:R-:W-:-:S04]  /*1600*/  SEL R3, RZ, 0x1, !P0 ;  /* 0x00000001ff037807 */ /* 0x000fc80004000000 */
[----:B------:R-:W-:-:S04]  /*1610*/  LOP3.LUT R3, R3, 0x1, R8, 0xf8, !PT ;  /* 0x0000000103037812 */ /* 0x000fc800078ef808 */
[----:B------:R-:W-:-:S04]  /*1620*/  LOP3.LUT R3, R3, R6, RZ, 0xc0, !PT ;  /* 0x0000000603037212 */ /* 0x000fc800078ec0ff */
[----:B------:R-:W-:-:S04]  /*1630*/  IADD3 R3, PT, PT, R8, R3, RZ ;  /* 0x0000000308037210 */ /* 0x000fc80007ffe0ff */
[----:B------:R-:W-:Y:S01]  /*1640*/  LOP3.LUT R0, R3, R0, RZ, 0xfc, !PT ;  /* 0x0000000003007212 */ /* 0x000fe200078efcff */
[----:B------:R-:W-:Y:S06]  /*1650*/  BRA `(.L_x_66) ;  /* 0x0000000000107947 */ /* 0x000fec0003800000 */
.L_x_65:
[----:B------:R-:W-:-:S04]  /*1660*/  LOP3.LUT R0, R0, 0x80000000, RZ, 0xc0, !PT ;  /* 0x8000000000007812 */ /* 0x000fc800078ec0ff */
[----:B------:R-:W-:Y:S01]  /*1670*/  LOP3.LUT R0, R0, 0x7f800000, RZ, 0xfc, !PT ;  /* 0x7f80000000007812 */ /* 0x000fe200078efcff */
[----:B------:R-:W-:Y:S06]  /*1680*/  BRA `(.L_x_66) ;  /* 0x0000000000047947 */ /* 0x000fec0003800000 */
.L_x_64:
[----:B------:R-:W-:-:S07]  /*1690*/  IMAD R0, R7, 0x800000, R0 ;  /* 0x0080000007007824 */ /* 0x000fce00078e0200 */
.L_x_66:
[----:B------:R-:W-:Y:S05]  /*16a0*/  BSYNC.RECONVERGENT B2 ;  /* 0x0000000000027941 */ /* 0x000fea0003800200 */
.L_x_63:
[----:B------:R-:W-:Y:S05]  /*16b0*/  BRA `(.L_x_67) ;  /* 0x0000000000207947 */ /* 0x000fea0003800000 */
.L_x_62:
[----:B------:R-:W-:-:S04]  /*16c0*/  LOP3.LUT R0, R9, 0x80000000, R8, 0x48, !PT ;  /* 0x8000000009007812 */ /* 0x000fc800078e4808 */
[----:B------:R-:W-:Y:S01]  /*16d0*/  LOP3.LUT R0, R0, 0x7f800000, RZ, 0xfc, !PT ;  /* 0x7f80000000007812 */ /* 0x000fe200078efcff */
[----:B------:R-:W-:Y:S06]  /*16e0*/  BRA `(.L_x_67) ;  /* 0x0000000000147947 */ /* 0x000fec0003800000 */
.L_x_61:
[----:B------:R-:W-:Y:S01]  /*16f0*/  LOP3.LUT R0, R9, 0x80000000, R8, 0x48, !PT ;  /* 0x8000000009007812 */ /* 0x000fe200078e4808 */
[----:B------:R-:W-:Y:S06]  /*1700*/  BRA `(.L_x_67) ;  /* 0x00000000000c7947 */ /* 0x000fec0003800000 */
.L_x_60:
[----:B------:R-:W0:Y:S01]  /*1710*/  MUFU.RSQ R0, -QNAN ;  /* 0xffc0000000007908 */ /* 0x000e220000001400 */
[----:B------:R-:W-:Y:S05]  /*1720*/  BRA `(.L_x_67) ;  /* 0x0000000000047947 */ /* 0x000fea0003800000 */
.L_x_59:
[----:B------:R-:W-:-:S07]  /*1730*/  FADD.FTZ R0, R0, R3 ;  /* 0x0000000300007221 */ /* 0x000fce0000010000 */
.L_x_67:
[----:B------:R-:W-:Y:S05]  /*1740*/  BSYNC.RECONVERGENT B1 ;  /* 0x0000000000017941 */ /* 0x000fea0003800200 */
.L_x_57:
[----:B------:R-:W-:-:S04]  /*1750*/  HFMA2 R3, -RZ, RZ, 0, 0 ;  /* 0x00000000ff037431 */ /* 0x000fc800000001ff */
[----:B0-----:R-:W-:Y:S05]  /*1760*/  RET.REL.NODEC R2 `(_Z15softmax_forwardPfi) ;  /* 0xffffffe802247950 */ /* 0x001fea0003c3ffff */
.L_x_68:
        /* <DEDUP_REMOVED lines=9> */
.L_x_88:


//--------------------- .text._Z10fc_forwardPKfS0_S0_Pfii --------------------------
	.section	.text._Z10fc_forwardPKfS0_S0_Pfii,"ax",@progbits
	.align	128
        .global         _Z10fc_forwardPKfS0_S0_Pfii
        .type           _Z10fc_forwardPKfS0_S0_Pfii,@function
        .size           _Z10fc_forwardPKfS0_S0_Pfii,(.L_x_98 - _Z10fc_forwardPKfS0_S0_Pfii)
        .other          _Z10fc_forwardPKfS0_S0_Pfii,@"STO_CUDA_ENTRY STV_DEFAULT"
_Z10fc_forwardPKfS0_S0_Pfii:
.text._Z10fc_forwardPKfS0_S0_Pfii:
        /* <DEDUP_REMOVED lines=8> */
[----:B------:R-:W0:Y:S01]  /*0080*/  LDCU UR8, c[0x0][0x3a0] ;  /* 0x00007400ff0877ac */ /* 0x000e220008000800 */
[----:B------:R-:W-:Y:S01]  /*0090*/  HFMA2 R15, -RZ, RZ, 0, 0 ;  /* 0x00000000ff0f7431 */ /* 0x000fe200000001ff */
[----:B------:R-:W1:Y:S01]  /*00a0*/  LDCU.64 UR16, c[0x0][0x358] ;  /* 0x00006b00ff1077ac */ /* 0x000e620008000a00 */
[----:B0-----:R-:W-:-:S09]  /*00b0*/  UISETP.GE.AND UP0, UPT, UR8, 0x1, UPT ;  /* 0x000000010800788c */ /* 0x001fd2000bf06270 */
[----:B-1----:R-:W-:Y:S05]  /*00c0*/  BRA.U !UP0, `(.L_x_69) ;  /* 0x0000000908647547 */ /* 0x002fea000b800000 */
[----:B------:R-:W-:Y:S02]  /*00d0*/  UISETP.GE.U32.AND UP1, UPT, UR8, 0x10, UPT ;  /* 0x000000100800788c */ /* 0x000fe4000bf26070 */
[----:B------:R-:W-:Y:S01]  /*00e0*/  IMAD R7, R0, UR8, RZ ;  /* 0x0000000800077c24 */ /* 0x000fe2000f8e02ff */
[----:B------:R-:W-:Y:S01]  /*00f0*/  ULOP3.LUT UR9, UR8, 0xf, URZ, 0xc0, !UPT ;  /* 0x0000000f08097892 */ /* 0x000fe2000f8ec0ff */
[----:B------:R-:W-:Y:S02]  /*0100*/  MOV R15, RZ ;  /* 0x000000ff000f7202 */ /* 0x000fe40000000f00 */
[----:B------:R-:W-:Y:S01]  /*0110*/  MOV R8, RZ ;  /* 0x000000ff00087202 */ /* 0x000fe20000000f00 */
[----:B------:R-:W-:Y:S02]  /*0120*/  UISETP.NE.AND UP0, UPT, UR9, URZ, UPT ;  /* 0x000000ff0900728c */ /* 0x000fe4000bf05270 */
[----:B------:R-:W-:Y:S09]  /*0130*/  BRA.U !UP1, `(.L_x_70) ;  /* 0x0000000509147547 */ /* 0x000ff2000b800000 */
[----:B------:R-:W0:Y:S01]  /*0140*/  LDCU.128 UR12, c[0x0][0x380] ;  /* 0x00007000ff0c77ac */ /* 0x000e220008000c00 */
[----:B------:R-:W-:Y:S02]  /*0150*/  MOV R15, RZ ;  /* 0x000000ff000f7202 */ /* 0x000fe40000000f00 */
[----:B------:R-:W-:Y:S01]  /*0160*/  MOV R6, R7 ;  /* 0x0000000700067202 */ /* 0x000fe20000000f00 */
[----:B------:R-:W-:-:S04]  /*0170*/  ULOP3.LUT UR10, UR8, 0x7ffffff0, URZ, 0xc0, !UPT ;  /* 0x7ffffff0080a7892 */ /* 0x000fc8000f8ec0ff */
[----:B------:R-:W-:Y:S02]  /*0180*/  UIADD3 UR11, UPT, UPT, -UR10, URZ, URZ ;  /* 0x000000ff0a0b7290 */ /* 0x000fe4000fffe1ff */
[----:B------:R-:W-:Y:S01]  /*0190*/  MOV R8, UR10 ;  /* 0x0000000a00087c02 */ /* 0x000fe20008000f00 */
[----:B0-----:R-:W-:Y:S02]  /*01a0*/  UIADD3 UR6, UP1, UPT, UR12, 0x20, URZ ;  /* 0x000000200c067890 */ /* 0x001fe4000ff3e0ff */
[----:B------:R-:W-:Y:S02]  /*01b0*/  UIADD3 UR4, UP2, UPT, UR14, 0x20, URZ ;  /* 0x000000200e047890 */ /* 0x000fe4000ff5e0ff */
[----:B------:R-:W-:Y:S02]  /*01c0*/  UIADD3.X UR7, UPT, UPT, URZ, UR13, URZ, UP1, !UPT ;  /* 0x0000000dff077290 */ /* 0x000fe40008ffe4ff */
[----:B------:R-:W-:Y:S01]  /*01d0*/  MOV R2, UR6 ;  /* 0x0000000600027c02 */ /* 0x000fe20008000f00 */
[----:B------:R-:W-:-:S03]  /*01e0*/  UIADD3.X UR5, UPT, UPT, URZ, UR15, URZ, UP2, !UPT ;  /* 0x0000000fff057290 */ /* 0x000fc600097fe4ff */
[----:B------:R-:W-:-:S09]  /*01f0*/  MOV R3, UR7 ;  /* 0x0000000700037c02 */ /* 0x000fd20008000f00 */
.L_x_71:
[----:B------:R-:W-:Y:S01]  /*0200*/  MOV R4, UR4 ;  /* 0x0000000400047c02 */ /* 0x000fe20008000f00 */
[----:B------:R-:W2:Y:S01]  /*0210*/  LDG.E R16, desc[UR16][R2.64+-0x20] ;  /* 0xffffe01002107981 */ /* 0x000ea2000c1e1900 */
[----:B------:R-:W-:-:S03]  /*0220*/  MOV R5, UR5 ;  /* 0x0000000500057c02 */ /* 0x000fc60008000f00 */
[----:B------:R-:W3:Y:S01]  /*0230*/  LDG.E R18, desc[UR16][R2.64+-0x1c] ;  /* 0xffffe41002127981 */ /* 0x000ee2000c1e1900 */
[----:B------:R-:W-:-:S03]  /*0240*/  IMAD.WIDE R4, R6, 0x4, R4 ;  /* 0x0000000406047825 */ /* 0x000fc600078e0204 */
[----:B------:R-:W4:Y:S04]  /*0250*/  LDG.E R19, desc[UR16][R2.64+-0x18] ;  /* 0xffffe81002137981 */ /* 0x000f28000c1e1900 */
        /* <DEDUP_REMOVED lines=15> */
[----:B------:R-:W2:Y:S01]  /*0350*/  LDG.E R16, desc[UR16][R4.64] ;  /* 0x0000001004107981 */ /* 0x000ea2000c1e1900 */
[----:B---3--:R-:W-:-:S03]  /*0360*/  FFMA R26, R18, R25, R17 ;  /* 0x00000019121a7223 */ /* 0x008fc60000000011 */
[----:B------:R-:W3:Y:S01]  /*0370*/  LDG.E R17, desc[UR16][R2.64+0x4] ;  /* 0x0000041002117981 */ /* 0x000ee2000c1e1900 */
[----:B----4-:R-:W-:-:S03]  /*0380*/  FFMA R25, R19, R20, R26 ;  /* 0x0000001413197223 */ /* 0x010fc6000000001a */
[----:B------:R-:W3:Y:S04]  /*0390*/  LDG.E R18, desc[UR16][R4.64+0x4] ;  /* 0x0000041004127981 */ /* 0x000ee8000c1e1900 */
[----:B------:R-:W4:Y:S01]  /*03a0*/  LDG.E R19, desc[UR16][R2.64+0x8] ;  /* 0x0000081002137981 */ /* 0x000f22000c1e1900 */
[----:B-----5:R-:W-:-:S03]  /*03b0*/  FFMA R26, R22, R21, R25 ;  /* 0x00000015161a7223 */ /* 0x020fc60000000019 */
[----:B------:R-:W4:Y:S04]  /*03c0*/  LDG.E R20, desc[UR16][R4.64+0x8] ;  /* 0x0000081004147981 */ /* 0x000f28000c1e1900 */
[----:B------:R-:W5:Y:S01]  /*03d0*/  LDG.E R21, desc[UR16][R2.64+0xc] ;  /* 0x00000c1002157981 */ /* 0x000f62000c1e1900 */
[----:B------:R-:W-:-:S03]  /*03e0*/  FFMA R26, R23, R24, R26 ;  /* 0x00000018171a7223 */ /* 0x000fc6000000001a */
[----:B------:R-:W5:Y:S04]  /*03f0*/  LDG.E R22, desc[UR16][R4.64+0xc] ;  /* 0x00000c1004167981 */ /* 0x000f68000c1e1900 */
[----:B------:R-:W5:Y:S01]  /*0400*/  LDG.E R23, desc[UR16][R2.64+0x10] ;  /* 0x0000101002177981 */ /* 0x000f62000c1e1900 */
[----:B------:R-:W-:-:S03]  /*0410*/  FFMA R26, R9, R10, R26 ;  /* 0x0000000a091a7223 */ /* 0x000fc6000000001a */
[----:B------:R-:W5:Y:S04]  /*0420*/  LDG.E R24, desc[UR16][R4.64+0x10] ;  /* 0x0000101004187981 */ /* 0x000f68000c1e1900 */
[----:B------:R-:W5:Y:S01]  /*0430*/  LDG.E R9, desc[UR16][R2.64+0x14] ;  /* 0x0000141002097981 */ /* 0x000f62000c1e1900 */
[----:B------:R-:W-:-:S03]  /*0440*/  FFMA R28, R11, R12, R26 ;  /* 0x0000000c0b1c7223 */ /* 0x000fc6000000001a */
[----:B------:R-:W5:Y:S04]  /*0450*/  LDG.E R10, desc[UR16][R4.64+0x14] ;  /* 0x00001410040a7981 */ /* 0x000f68000c1e1900 */
[----:B------:R-:W5:Y:S04]  /*0460*/  LDG.E R12, desc[UR16][R2.64+0x18] ;  /* 0x00001810020c7981 */ /* 0x000f68000c1e1900 */
[----:B------:R-:W5:Y:S04]  /*0470*/  LDG.E R11, desc[UR16][R4.64+0x18] ;  /* 0x00001810040b7981 */ /* 0x000f68000c1e1900 */
[----:B------:R-:W5:Y:S04]  /*0480*/  LDG.E R26, desc[UR16][R4.64+0x1c] ;  /* 0x00001c10041a7981 */ /* 0x000f68000c1e1900 */
[----:B------:R0:W5:Y:S01]  /*0490*/  LDG.E R25, desc[UR16][R2.64+0x1c] ;  /* 0x00001c1002197981 */ /* 0x000162000c1e1900 */
[----:B------:R-:W-:Y:S01]  /*04a0*/  FFMA R14, R13, R14, R28 ;  /* 0x0000000e0d0e7223 */ /* 0x000fe2000000001c */
[----:B------:R-:W-:-:S04]  /*04b0*/  UIADD3 UR11, UPT, UPT, UR11, 0x10, URZ ;  /* 0x000000100b0b7890 */ /* 0x000fc8000fffe0ff */
[----:B------:R-:W-:Y:S01]  /*04c0*/  UISETP.NE.AND UP1, UPT, UR11, URZ, UPT ;  /* 0x000000ff0b00728c */ /* 0x000fe2000bf25270 */
[----:B0-----:R-:W-:Y:S02]  /*04d0*/  IADD3 R2, P0, PT, R2, 0x40, RZ ;  /* 0x0000004002027810 */ /* 0x001fe40007f1e0ff */
[----:B------:R-:W-:Y:S02]  /*04e0*/  IADD3 R6, PT, PT, R6, 0x10, RZ ;  /* 0x0000001006067810 */ /* 0x000fe40007ffe0ff */
        /* <DEDUP_REMOVED lines=10> */
.L_x_70:
[----:B------:R-:W-:Y:S05]  /*0590*/  BRA.U !UP0, `(.L_x_69) ;  /* 0x0000000508307547 */ /* 0x000fea000b800000 */
[----:B------:R-:W-:Y:S02]  /*05a0*/  UISETP.GE.U32.AND UP0, UPT, UR9, 0x8, UPT ;  /* 0x000000080900788c */ /* 0x000fe4000bf06070 */
[----:B------:R-:W-:-:S04]  /*05b0*/  ULOP3.LUT UR5, UR8, 0x7, URZ, 0xc0, !UPT ;  /* 0x0000000708057892 */ /* 0x000fc8000f8ec0ff */
[----:B------:R-:W-:-:S03]  /*05c0*/  UISETP.NE.AND UP1, UPT, UR5, URZ, UPT ;  /* 0x000000ff0500728c */ /* 0x000fc6000bf25270 */
[----:B------:R-:W-:Y:S08]  /*05d0*/  BRA.U !UP0, `(.L_x_72) ;  /* 0x0000000108787547 */ /* 0x000ff0000b800000 */
[----:B------:R-:W0:Y:S01]  /*05e0*/  LDC.64 R2, c[0x0][0x388] ;  /* 0x0000e200ff027b82 */ /* 0x000e220000000a00 */
[----:B------:R-:W-:-:S07]  /*05f0*/  IADD3 R9, PT, PT, R7, R8, RZ ;  /* 0x0000000807097210 */ /* 0x000fce0007ffe0ff */
[----:B------:R-:W1:Y:S01]  /*0600*/  LDC.64 R4, c[0x0][0x380] ;  /* 0x0000e000ff047b82 */ /* 0x000e620000000a00 */
[----:B0-----:R-:W-:-:S05]  /*0610*/  IMAD.WIDE R2, R9, 0x4, R2 ;  /* 0x0000000409027825 */ /* 0x001fca00078e0202 */
[----:B------:R-:W2:Y:S01]  /*0620*/  LDG.E R11, desc[UR16][R2.64] ;  /* 0x00000010020b7981 */ /* 0x000ea2000c1e1900 */
[----:B-1----:R-:W-:-:S03]  /*0630*/  IMAD.WIDE.U32 R4, R8, 0x4, R4 ;  /* 0x0000000408047825 */ /* 0x002fc600078e0004 */
        /* <DEDUP_REMOVED lines=24> */
.L_x_72:
        /* <DEDUP_REMOVED lines=23> */
.L_x_73:
[----:B------:R-:W-:Y:S05]  /*0930*/  BRA.U !UP1, `(.L_x_69) ;  /* 0x0000000109487547 */ /* 0x000fea000b800000 */
[----:B------:R-:W0:Y:S01]  /*0940*/  LDC.64 R2, c[0x0][0x380] ;  /* 0x0000e000ff027b82 */ /* 0x000e220000000a00 */
[----:B------:R-:W-:Y:S01]  /*0950*/  IADD3 R7, PT, PT, R7, R8, RZ ;  /* 0x0000000807077210 */ /* 0x000fe20007ffe0ff */
[----:B------:R-:W-:-:S06]  /*0960*/  UIADD3 UR4, UPT, UPT, -UR4, URZ, URZ ;  /* 0x000000ff04047290 */ /* 0x000fcc000fffe1ff */
[----:B------:R-:W1:Y:S01]  /*0970*/  LDC.64 R10, c[0x0][0x388] ;  /* 0x0000e200ff0a7b82 */ /* 0x000e620000000a00 */
[----:B0-----:R-:W-:-:S03]  /*0980*/  IMAD.WIDE.U32 R2, R8, 0x4, R2 ;  /* 0x0000000408027825 */ /* 0x001fc600078e0002 */
[----:B------:R-:W-:Y:S02]  /*0990*/  MOV R6, R2 ;  /* 0x0000000200067202 */ /* 0x000fe40000000f00 */
[----:B------:R-:W-:-:S07]  /*09a0*/  MOV R5, R3 ;  /* 0x0000000300057202 */ /* 0x000fce0000000f00 */
.L_x_74:
[----:B-1----:R-:W-:Y:S01]  /*09b0*/  IMAD.WIDE R2, R7, 0x4, R10 ;  /* 0x0000000407027825 */ /* 0x002fe200078e020a */
[----:B------:R-:W-:-:S05]  /*09c0*/  MOV R4, R6 ;  /* 0x0000000600047202 */ /* 0x000fca0000000f00 */
[----:B------:R-:W2:Y:S04]  /*09d0*/  LDG.E R2, desc[UR16][R2.64] ;  /* 0x0000001002027981 */ /* 0x000ea8000c1e1900 */
[----:B------:R0:W2:Y:S01]  /*09e0*/  LDG.E R4, desc[UR16][R4.64] ;  /* 0x0000001004047981 */ /* 0x0000a2000c1e1900 */
[----:B------:R-:W-:Y:S01]  /*09f0*/  UIADD3 UR4, UPT, UPT, UR4, 0x1, URZ ;  /* 0x0000000104047890 */ /* 0x000fe2000fffe0ff */
[----:B------:R-:W-:Y:S02]  /*0a00*/  IADD3 R6, P0, PT, R6, 0x4, RZ ;  /* 0x0000000406067810 */ /* 0x000fe40007f1e0ff */
[----:B------:R-:W-:Y:S01]  /*0a10*/  IADD3 R7, PT, PT, R7, 0x1, RZ ;  /* 0x0000000107077810 */ /* 0x000fe20007ffe0ff */
[----:B------:R-:W-:Y:S01]  /*0a20*/  UISETP.NE.AND UP0, UPT, UR4, URZ, UPT ;  /* 0x000000ff0400728c */ /* 0x000fe2000bf05270 */
[----:B0-----:R-:W-:Y:S01]  /*0a30*/  IADD3.X R5, PT, PT, RZ, R5, RZ, P0, !PT ;  /* 0x00000005ff057210 */ /* 0x001fe200007fe4ff */
[----:B--2---:R-:W-:-:S07]  /*0a40*/  FFMA R15, R4, R2, R15 ;  /* 0x00000002040f7223 */ /* 0x004fce000000000f */
[----:B------:R-:W-:Y:S05]  /*0a50*/  BRA.U UP0, `(.L_x_74) ;  /* 0xfffffffd00d47547 */ /* 0x000fea000b83ffff */
.L_x_69:
[----:B------:R-:W0:Y:S01]  /*0a60*/  LDCU.64 UR4, c[0x0][0x390] ;  /* 0x00007200ff0477ac */ /* 0x000e220008000a00 */
[----:B------:R-:W1:Y:S01]  /*0a70*/  LDC.64 R4, c[0x0][0x398] ;  /* 0x0000e600ff047b82 */ /* 0x000e620000000a00 */
[----:B0-----:R-:W-:-:S04]  /*0a80*/  UISETP.NE.U32.AND UP0, UPT, UR4, URZ, UPT ;  /* 0x000000ff0400728c */ /* 0x001fc8000bf05070 */
[----:B------:R-:W-:Y:S01]  /*0a90*/  UISETP.NE.AND.EX UP0, UPT, UR5, URZ, UPT, UP0 ;  /* 0x000000ff0500728c */ /* 0x000fe2000bf05300 */
[----:B-1----:R-:W-:-:S08]  /*0aa0*/  IMAD.WIDE R4, R0, 0x4, R4 ;  /* 0x0000000400047825 */ /* 0x002fd000078e0204 */
[----:B------:R-:W-:Y:S05]  /*0ab0*/  BRA.U !UP0, `(.L_x_75) ;  /* 0x0000000108107547 */ /* 0x000fea000b800000 */
[----:B------:R-:W0:Y:S02]  /*0ac0*/  LDC.64 R2, c[0x0][0x390] ;  /* 0x0000e400ff027b82 */ /* 0x000e240000000a00 */
[----:B0-----:R-:W-:-:S06]  /*0ad0*/  IMAD.WIDE R2, R0, 0x4, R2 ;  /* 0x0000000400027825 */ /* 0x001fcc00078e0202 */
[----:B------:R-:W2:Y:S02]  /*0ae0*/  LDG.E R2, desc[UR16][R2.64] ;  /* 0x0000001002027981 */ /* 0x000ea4000c1e1900 */
[----:B--2---:R-:W-:-:S07]  /*0af0*/  FADD R15, R15, R2 ;  /* 0x000000020f0f7221 */ /* 0x004fce0000000000 */
.L_x_75:
[----:B------:R-:W-:Y:S01]  /*0b00*/  STG.E desc[UR16][R4.64], R15 ;  /* 0x0000000f04007986 */ /* 0x000fe2000c101910 */
[----:B------:R-:W-:Y:S05]  /*0b10*/  EXIT ;  /* 0x000000000000794d */ /* 0x000fea0003800000 */
.L_x_76:
        /* <DEDUP_REMOVED lines=14> */
.L_x_98:


//--------------------- .text._Z17maxpool2d_forwardPKfPfPiiii --------------------------
	.section	.text._Z17maxpool2d_forwardPKfPfPiiii,"ax",@progbits
	.align	128
        .global         _Z17maxpool2d_forwardPKfPfPiiii
        .type           _Z17maxpool2d_forwardPKfPfPiiii,@function
        .size           _Z17maxpool2d_forwardPKfPfPiiii,(.L_x_99 - _Z17maxpool2d_forwardPKfPfPiiii)
        .other          _Z17maxpool2d_forwardPKfPfPiiii,@"STO_CUDA_ENTRY STV_DEFAULT"
_Z17maxpool2d_forwardPKfPfPiiii:
.text._Z17maxpool2d_forwardPKfPfPiiii:
        /* <DEDUP_REMOVED lines=10> */
[----:B------:R-:W0:Y:S01]  /*00a0*/  LDC R7, c[0x0][0x39c] ;  /* 0x0000e700ff077b82 */ /* 0x000e220000000800 */
[----:B------:R-:W1:Y:S01]  /*00b0*/  LDCU.64 UR4, c[0x0][0x358] ;  /* 0x00006b00ff0477ac */ /* 0x000e620008000a00 */
[----:B------:R-:W-:Y:S02]  /*00c0*/  IMAD.SHL.U32 R0, R8, 0x2, RZ ;  /* 0x0000000208007824 */ /* 0x000fe400078e00ff */
[----:B------:R-:W-:Y:S01]  /*00d0*/  IMAD.SHL.U32 R4, R15, 0x2, RZ ;  /* 0x000000020f047824 */ /* 0x000fe200078e00ff */
[----:B------:R-:W2:Y:S03]  /*00e0*/  LDCU.64 UR8, c[0x0][0x390] ;  /* 0x00007200ff0877ac */ /* 0x000ea60008000a00 */
[----:B------:R-:W3:Y:S01]  /*00f0*/  LDC.64 R2, c[0x0][0x380] ;  /* 0x0000e000ff027b82 */ /* 0x000ee20000000a00 */
[----:B0-----:R-:W-:-:S04]  /*0100*/  IMAD R5, R7, UR6, R0 ;  /* 0x0000000607057c24 */ /* 0x001fc8000f8e0200 */
[----:B------:R-:W-:-:S04]  /*0110*/  IMAD R5, R5, R7, R4 ;  /* 0x0000000705057224 */ /* 0x000fc800078e0204 */
[----:B---3--:R-:W-:-:S05]  /*0120*/  IMAD.WIDE R2, R5, 0x4, R2 ;  /* 0x0000000405027825 */ /* 0x008fca00078e0202 */
[----:B-1----:R-:W3:Y:S01]  /*0130*/  LDG.E R0, desc[UR4][R2.64] ;  /* 0x0000000402007981 */ /* 0x002ee2000c1e1900 */
[----:B------:R-:W-:Y:S02]  /*0140*/  IMAD.WIDE R4, R7, 0x4, R2 ;  /* 0x0000000407047825 */ /* 0x000fe400078e0202 */
[----:B------:R-:W0:Y:S01]  /*0150*/  LDC.64 R6, c[0x0][0x388] ;  /* 0x0000e200ff067b82 */ /* 0x000e220000000a00 */
[----:B------:R-:W4:Y:S04]  /*0160*/  LDG.E R9, desc[UR4][R2.64+0x4] ;  /* 0x0000040402097981 */ /* 0x000f28000c1e1900 */
[----:B------:R-:W5:Y:S04]  /*0170*/  LDG.E R11, desc[UR4][R4.64] ;  /* 0x00000004040b7981 */ /* 0x000f68000c1e1900 */
[----:B------:R-:W5:Y:S01]  /*0180*/  LDG.E R13, desc[UR4][R4.64+0x4] ;  /* 0x00000404040d7981 */ /* 0x000f62000c1e1900 */
[----:B--2---:R-:W-:Y:S01]  /*0190*/  ISETP.NE.U32.AND P0, PT, RZ, UR8, PT ;  /* 0x00000008ff007c0c */ /* 0x004fe2000bf05070 */
[----:B------:R-:W-:-:S03]  /*01a0*/  IMAD R8, R17, UR6, R8 ;  /* 0x0000000611087c24 */ /* 0x000fc6000f8e0208 */
[----:B------:R-:W-:Y:S02]  /*01b0*/  ISETP.NE.AND.EX P0, PT, RZ, UR9, PT, P0 ;  /* 0x00000009ff007c0c */ /* 0x000fe4000bf05300 */
[----:B---3--:R-:W-:-:S04]  /*01c0*/  FMNMX R0, R0, -1.00000000000000000000e+10, !PT ;  /* 0xd01502f900007809 */ /* 0x008fc80007800000 */
[----:B----4-:R-:W-:-:S04]  /*01d0*/  FSETP.GT.AND P2, PT, R9, R0, PT ;  /* 0x000000000900720b */ /* 0x010fc80003f44000 */
[----:B------:R-:W-:Y:S01]  /*01e0*/  FSEL R0, R9, R0, P2 ;  /* 0x0000000009007208 */ /* 0x000fe20001000000 */
[----:B------:R-:W-:-:S03]  /*01f0*/  IMAD R9, R8, R17, R15 ;  /* 0x0000001108097224 */ /* 0x000fc600078e020f */
[----:B-----5:R-:W-:Y:S01]  /*0200*/  FSETP.GT.AND P3, PT, R11, R0, PT ;  /* 0x000000000b00720b */ /* 0x020fe20003f64000 */
[----:B0-----:R-:W-:-:S03]  /*0210*/  IMAD.WIDE.U32 R2, R9, 0x4, R6 ;  /* 0x0000000409027825 */ /* 0x001fc600078e0006 */
[----:B------:R-:W-:-:S04]  /*0220*/  FSEL R0, R11, R0, P3 ;  /* 0x000000000b007208 */ /* 0x000fc80001800000 */
[----:B------:R-:W-:-:S04]  /*0230*/  FSETP.GT.AND P1, PT, R13, R0, PT ;  /* 0x000000000d00720b */ /* 0x000fc80003f24000 */
[----:B------:R-:W-:-:S05]  /*0240*/  FSEL R13, R13, R0, P1 ;  /* 0x000000000d0d7208 */ /* 0x000fca0000800000 */
[----:B------:R0:W-:Y:S01]  /*0250*/  STG.E desc[UR4][R2.64], R13 ;  /* 0x0000000d02007986 */ /* 0x0001e2000c101904 */
[----:B------:R-:W-:Y:S05]  /*0260*/  @!P0 EXIT ;  /* 0x000000000000894d */ /* 0x000fea0003800000 */
[----:B0-----:R-:W0:Y:S01]  /*0270*/  LDC.64 R2, c[0x0][0x390] ;  /* 0x0000e400ff027b82 */ /* 0x001e220000000a00 */
[----:B------:R-:W-:-:S04]  /*0280*/  SEL R0, RZ, 0x1, !P2 ;  /* 0x00000001ff007807 */ /* 0x000fc80005000000 */
[----:B------:R-:W-:-:S04]  /*0290*/  SEL R0, R0, 0x2, !P3 ;  /* 0x0000000200007807 */ /* 0x000fc80005800000 */
[----:B------:R-:W-:Y:S01]  /*02a0*/  SEL R5, R0, 0x3, !P1 ;  /* 0x0000000300057807 */ /* 0x000fe20004800000 */
[----:B0-----:R-:W-:-:S05]  /*02b0*/  IMAD.WIDE.U32 R2, R9, 0x4, R2 ;  /* 0x0000000409027825 */ /* 0x001fca00078e0002 */
[----:B------:R-:W-:Y:S01]  /*02c0*/  STG.E desc[UR4][R2.64], R5 ;  /* 0x0000000502007986 */ /* 0x000fe2000c101904 */
[----:B------:R-:W-:Y:S05]  /*02d0*/  EXIT ;  /* 0x000000000000794d */ /* 0x000fea0003800000 */
.L_x_77:
        /* <DEDUP_REMOVED lines=10> */
.L_x_99:


//--------------------- .text._Z14conv2d_forwardPKfS0_S0_Pfiiiii --------------------------
	.section	.text._Z14conv2d_forwardPKfS0_S0_Pfiiiii,"ax",@progbits
	.align	128
        .global         _Z14conv2d_forwardPKfS0_S0_Pfiiiii
        .type           _Z14conv2d_forwardPKfS0_S0_Pfiiiii,@function
        .size           _Z14conv2d_forwardPKfS0_S0_Pfiiiii,(.L_x_100 - _Z14conv2d_forwardPKfS0_S0_Pfiiiii)
        .other          _Z14conv2d_forwardPKfS0_S0_Pfiiiii,@"STO_CUDA_ENTRY STV_DEFAULT"
_Z14conv2d_forwardPKfS0_S0_Pfiiiii:
.text._Z14conv2d_forwardPKfS0_S0_Pfiiiii:
[----:B------:R-:W-:Y:S01]  /*0000*/  LDC R1, c[0x0][0x37c] ;  /* 0x0000df00ff017b82 */ /* 0x000fe20000000800 */
[----:B------:R-:W0:Y:S07]  /*0010*/  S2R R0, SR_CTAID.X ;  /* 0x0000000000007919 */ /* 0x000e2e0000002500 */
[----:B------:R-:W1:Y:S01]  /*0020*/  S2UR UR12, SR_CTAID.Y ;  /* 0x00000000000c79c3 */ /* 0x000e620000002600 */
[----:B------:R-:W0:Y:S01]  /*0030*/  LDCU UR4, c[0x0][0x3a4] ;  /* 0x00007480ff0477ac */ /* 0x000e220008000800 */
[----:B------:R-:W2:Y:S06]  /*0040*/  S2R R6, SR_TID.X ;  /* 0x0000000000067919 */ /* 0x000eac0000002100 */
[----:B------:R-:W1:Y:S02]  /*0050*/  LDC R3, c[0x0][0x3ac] ;  /* 0x0000eb00ff037b82 */ /* 0x000e640000000800 */
[----:B-1----:R-:W-:-:S04]  /*0060*/  ISETP.LE.AND P0, PT, R3, UR12, PT ;  /* 0x0000000c03007c0c */ /* 0x002fc8000bf03270 */
[----:B0-----:R-:W-:-:S04]  /*0070*/  ISETP.GE.OR P0, PT, R0, UR4, P0 ;  /* 0x0000000400007c0c */ /* 0x001fc80008706670 */
[----:B--2---:R-:W-:-:S13]  /*0080*/  ISETP.GE.OR P0, PT, R6, R3, P0 ;  /* 0x000000030600720c */ /* 0x004fda0000706670 */
[----:B------:R-:W-:Y:S05]  /*0090*/  @P0 EXIT ;  /* 0x000000000000094d */ /* 0x000fea0003800000 */
[----:B------:R-:W0:Y:S01]  /*00a0*/  LDC R9, c[0x0][0x3b0] ;  /* 0x0000ec00ff097b82 */ /* 0x000e220000000800 */
[----:B------:R-:W1:Y:S01]  /*00b0*/  LDCU.64 UR14, c[0x0][0x358] ;  /* 0x00006b00ff0e77ac */ /* 0x000e620008000a00 */
[----:B------:R-:W-:-:S06]  /*00c0*/  HFMA2 R13, -RZ, RZ, 0, 0 ;  /* 0x00000000ff0d7431 */ /* 0x000fcc00000001ff */
[----:B------:R-:W2:Y:S01]  /*00d0*/  LDC R2, c[0x0][0x3a0] ;  /* 0x0000e800ff027b82 */ /* 0x000ea20000000800 */
[----:B0-----:R-:W-:-:S04]  /*00e0*/  ISETP.GE.AND P0, PT, R9, 0x1, PT ;  /* 0x000000010900780c */ /* 0x001fc80003f06270 */
[----:B--2---:R-:W-:-:S13]  /*00f0*/  ISETP.LT.OR P0, PT, R2, 0x1, !P0 ;  /* 0x000000010200780c */ /* 0x004fda0004701670 */
[----:B-1----:R-:W-:Y:S05]  /*0100*/  @P0 BRA `(.L_x_78) ;  /* 0x0000000800bc0947 */ /* 0x002fea0003800000 */
[----:B------:R-:W0:Y:S01]  /*0110*/  LDCU.128 UR4, c[0x0][0x380] ;  /* 0x00007000ff0477ac */ /* 0x000e220008000c00 */
[C---:B------:R-:W-:Y:S02]  /*0120*/  LOP3.LUT R8, R9.reuse, 0x7ffffff0, RZ, 0xc0, !PT ;  /* 0x7ffffff009087812 */ /* 0x040fe400078ec0ff */
[C---:B------:R-:W-:Y:S02]  /*0130*/  LOP3.LUT R18, R9.reuse, 0xf, RZ, 0xc0, !PT ;  /* 0x0000000f09127812 */ /* 0x040fe400078ec0ff */
[C---:B------:R-:W-:Y:S02]  /*0140*/  LOP3.LUT R19, R9.reuse, 0x7, RZ, 0xc0, !PT ;  /* 0x0000000709137812 */ /* 0x040fe400078ec0ff */
[----:B------:R-:W-:Y:S02]  /*0150*/  LOP3.LUT R9, R9, 0x3, RZ, 0xc0, !PT ;  /* 0x0000000309097812 */ /* 0x000fe400078ec0ff */
[----:B------:R-:W-:Y:S02]  /*0160*/  MOV R13, RZ ;  /* 0x000000ff000d7202 */ /* 0x000fe40000000f00 */
[----:B------:R-:W-:Y:S01]  /*0170*/  IADD3 R10, PT, PT, -R8, RZ, RZ ;  /* 0x000000ff080a7210 */ /* 0x000fe20007ffe1ff */
[----:B0-----:R-:W-:-:S02]  /*0180*/  UIADD3 UR8, UP0, UPT, UR4, 0x20, URZ ;  /* 0x0000002004087890 */ /* 0x001fc4000ff1e0ff */
[----:B------:R-:W-:Y:S02]  /*0190*/  UIADD3 UR6, UP1, UPT, UR6, 0x20, URZ ;  /* 0x0000002006067890 */ /* 0x000fe4000ff3e0ff */
[----:B------:R-:W-:Y:S02]  /*01a0*/  UIADD3.X UR9, UPT, UPT, URZ, UR5, URZ, UP0, !UPT ;  /* 0x00000005ff097290 */ /* 0x000fe400087fe4ff */
[----:B------:R-:W-:Y:S01]  /*01b0*/  UIADD3.X UR7, UPT, UPT, URZ, UR7, URZ, UP1, !UPT ;  /* 0x00000007ff077290 */ /* 0x000fe20008ffe4ff */
[----:B------:R-:W-:-:S11]  /*01c0*/  UMOV UR4, URZ ;  /* 0x000000ff00047c82 */ /* 0x000fd60008000000 */
.L_x_85:
[----:B------:R-:W0:Y:S01]  /*01d0*/  LDC R3, c[0x0][0x3a0] ;  /* 0x0000e800ff037b82 */ /* 0x000e220000000800 */
[----:B------:R-:W1:Y:S02]  /*01e0*/  LDCU UR5, c[0x0][0x3a8] ;  /* 0x00007500ff0577ac */ /* 0x000e640008000800 */
[----:B-1----:R-:W-:-:S03]  /*01f0*/  UIMAD UR10, UR4, UR5, UR12 ;  /* 0x00000005040a72a4 */ /* 0x002fc6000f8e020c */
[----:B------:R-:W-:Y:S01]  /*0200*/  UMOV UR5, URZ ;  /* 0x000000ff00057c82 */ /* 0x000fe20008000000 */
[----:B0-----:R-:W-:Y:S01]  /*0210*/  IMAD R11, R0, R3, UR4 ;  /* 0x00000004000b7e24 */ /* 0x001fe2000f8e0203 */
[----:B------:R-:W-:-:S06]  /*0220*/  UIADD3 UR4, UPT, UPT, UR4, 0x1, URZ ;  /* 0x0000000104047890 */ /* 0x000fcc000fffe0ff */
[----:B------:R-:W-:-:S13]  /*0230*/  ISETP.NE.AND P0, PT, R3, UR4, PT ;  /* 0x0000000403007c0c */ /* 0x000fda000bf05270 */
.L_x_84:
[----:B------:R-:W0:Y:S01]  /*0240*/  LDC R2, c[0x0][0x3b0] ;  /* 0x0000ec00ff027b82 */ /* 0x000e220000000800 */
[----:B------:R-:W-:Y:S01]  /*0250*/  UIADD3 UR11, UPT, UPT, UR10, UR5, URZ ;  /* 0x000000050a0b7290 */ /* 0x000fe2000fffe0ff */
[----:B------:R-:W-:-:S06]  /*0260*/  HFMA2 R14, -RZ, RZ, 0, 0 ;  /* 0x00000000ff0e7431 */ /* 0x000fcc00000001ff */
[----:B------:R-:W1:Y:S01]  /*0270*/  LDC R7, c[0x0][0x3a8] ;  /* 0x0000ea00ff077b82 */ /* 0x000e620000000800 */
[----:B0-----:R-:W-:Y:S01]  /*0280*/  ISETP.GE.U32.AND P2, PT, R2, 0x10, PT ;  /* 0x000000100200780c */ /* 0x001fe20003f46070 */
[----:B------:R-:W-:Y:S01]  /*0290*/  IMAD R12, R11, R2, UR5 ;  /* 0x000000050b0c7e24 */ /* 0x000fe2000f8e0202 */
[----:B------:R-:W-:-:S03]  /*02a0*/  UIADD3 UR5, UPT, UPT, UR5, 0x1, URZ ;  /* 0x0000000105057890 */ /* 0x000fc6000fffe0ff */
[----:B------:R-:W-:-:S03]  /*02b0*/  IMAD R12, R12, R2, RZ ;  /* 0x000000020c0c7224 */ /* 0x000fc600078e02ff */
[----:B------:R-:W-:Y:S01]  /*02c0*/  ISETP.NE.AND P1, PT, R2, UR5, PT ;  /* 0x0000000502007c0c */ /* 0x000fe2000bf25270 */
[----:B-1----:R-:W-:-:S04]  /*02d0*/  IMAD R7, R7, UR11, R6 ;  /* 0x0000000b07077c24 */ /* 0x002fc8000f8e0206 */
[----:B------:R-:W-:Y:S08]  /*02e0*/  @!P2 BRA `(.L_x_79) ;  /* 0x0000000000fca947 */ /* 0x000ff00003800000 */
[----:B------:R-:W-:Y:S02]  /*02f0*/  MOV R15, R12 ;  /* 0x0000000c000f7202 */ /* 0x000fe40000000f00 */
[----:B------:R-:W-:Y:S02]  /*0300*/  MOV R17, R7 ;  /* 0x0000000700117202 */ /* 0x000fe40000000f00 */
[----:B------:R-:W-:-:S07]  /*0310*/  MOV R14, R10 ;  /* 0x0000000a000e7202 */ /* 0x000fce0000000f00 */
.L_x_80:
[----:B------:R-:W-:Y:S02]  /*0320*/  MOV R4, UR8 ;  /* 0x0000000800047c02 */ /* 0x000fe40008000f00 */
[----:B------:R-:W-:Y:S02]  /*0330*/  MOV R5, UR9 ;  /* 0x0000000900057c02 */ /* 0x000fe40008000f00 */
[----:B------:R-:W-:Y:S02]  /*0340*/  MOV R2, UR6 ;  /* 0x0000000600027c02 */ /* 0x000fe40008000f00 */
[----:B------:R-:W-:Y:S01]  /*0350*/  MOV R3, UR7 ;  /* 0x0000000700037c02 */ /* 0x000fe20008000f00 */
[----:B------:R-:W-:-:S04]  /*0360*/  IMAD.WIDE R4, R17, 0x4, R4 ;  /* 0x0000000411047825 */ /* 0x000fc800078e0204 */
[----:B------:R-:W-:Y:S01]  /*0370*/  IMAD.WIDE R2, R15, 0x4, R2 ;  /* 0x000000040f027825 */ /* 0x000fe200078e0202 */
[----:B------:R-:W2:Y:S04]  /*0380*/  LDG.E R16, desc[UR14][R4.64+-0x20] ;  /* 0xffffe00e04107981 */ /* 0x000ea8000c1e1900 */
[----:B------:R-:W2:Y:S04]  /*0390*/  LDG.E R22, desc[UR14][R2.64+-0x20] ;  /* 0xffffe00e02167981 */ /* 0x000ea8000c1e1900 */
[----:B------:R-:W3:Y:S04]  /*03a0*/  LDG.E R23, desc[UR14][R4.64+-0x1c] ;  /* 0xffffe40e04177981 */ /* 0x000ee8000c1e1900 */
[----:B------:R-:W3:Y:S04]  /*03b0*/  LDG.E R24, desc[UR14][R2.64+-0x1c] ;  /* 0xffffe40e02187981 */ /* 0x000ee8000c1e1900 */
[----:B------:R-:W4:Y:S04]  /*03c0*/  LDG.E R21, desc[UR14][R4.64+-0x18] ;  /* 0xffffe80e04157981 */ /* 0x000f28000c1e1900 */
[----:B------:R-:W4:Y:S04]  /*03d0*/  LDG.E R20, desc[UR14][R2.64+-0x18] ;  /* 0xffffe80e02147981 */ /* 0x000f28000c1e1900 */
        /* <DEDUP_REMOVED lines=9> */
[----:B------:R-:W5:Y:S04]  /*0470*/  LDG.E R24, desc[UR14][R2.64+-0xc] ;  /* 0xfffff40e02187981 */ /* 0x000f68000c1e1900 */
[----:B------:R-:W4:Y:S04]  /*0480*/  LDG.E R20, desc[UR14][R4.64+-0x8] ;  /* 0xfffff80e04147981 */ /* 0x000f28000c1e1900 */
[----:B------:R-:W4:Y:S01]  /*0490*/  LDG.E R21, desc[UR14][R2.64+-0x8] ;  /* 0xfffff80e02157981 */ /* 0x000f22000c1e1900 */
[----:B--2---:R-:W-:-:S03]  /*04a0*/  FFMA R13, R13, R16, R26 ;  /* 0x000000100d0d7223 */ /* 0x004fc6000000001a */
[----:B------:R-:W2:Y:S01]  /*04b0*/  LDG.E R16, desc[UR14][R2.64+-0x4] ;  /* 0xfffffc0e02107981 */ /* 0x000ea2000c1e1900 */
[----:B---3--:R-:W-:-:S03]  /*04c0*/  FFMA R22, R22, R23, R13 ;  /* 0x0000001716167223 */ /* 0x008fc6000000000d */
[----:B------:R-:W2:Y:S01]  /*04d0*/  LDG.E R13, desc[UR14][R4.64+-0x4] ;  /* 0xfffffc0e040d7981 */ /* 0x000ea2000c1e1900 */
[----:B-----5:R-:W-:-:S03]  /*04e0*/  FFMA R25, R25, R24, R22 ;  /* 0x0000001819197223 */ /* 0x020fc60000000016 */
[----:B------:R-:W3:Y:S04]  /*04f0*/  LDG.E R22, desc[UR14][R4.64] ;  /* 0x0000000e04167981 */ /* 0x000ee8000c1e1900 */
[----:B------:R-:W3:Y:S01]  /*0500*/  LDG.E R23, desc[UR14][R2.64] ;  /* 0x0000000e02177981 */ /* 0x000ee2000c1e1900 */
[----:B----4-:R-:W-:-:S03]  /*0510*/  FFMA R26, R20, R21, R25 ;  /* 0x00000015141a7223 */ /* 0x010fc60000000019 */
        /* <DEDUP_REMOVED lines=8> */
[----:B------:R-:W2:Y:S04]  /*05a0*/  LDG.E R13, desc[UR14][R2.64+0xc] ;  /* 0x00000c0e020d7981 */ /* 0x000ea8000c1e1900 */
[----:B------:R-:W3:Y:S01]  /*05b0*/  LDG.E R23, desc[UR14][R4.64+0x10] ;  /* 0x0000100e04177981 */ /* 0x000ee2000c1e1900 */
[----:B----4-:R-:W-:-:S03]  /*05c0*/  FFMA R25, R25, R24, R22 ;  /* 0x0000001819197223 */ /* 0x010fc60000000016 */
[----:B------:R-:W3:Y:S04]  /*05d0*/  LDG.E R22, desc[UR14][R2.64+0x10] ;  /* 0x0000100e02167981 */ /* 0x000ee8000c1e1900 */
[----:B------:R-:W4:Y:S01]  /*05e0*/  LDG.E R24, desc[UR14][R4.64+0x1c] ;  /* 0x00001c0e04187981 */ /* 0x000f22000c1e1900 */
[----:B-----5:R-:W-:-:S03]  /*05f0*/  FFMA R27, R20, R21, R25 ;  /* 0x00000015141b7223 */ /* 0x020fc60000000019 */
[----:B------:R-:W5:Y:S04]  /*0600*/  LDG.E R25, desc[UR14][R4.64+0x14] ;  /* 0x0000140e04197981 */ /* 0x000f68000c1e1900 */
[----:B------:R-:W4:Y:S04]  /*0610*/  LDG.E R20, desc[UR14][R4.64+0x18] ;  /* 0x0000180e04147981 */ /* 0x000f28000c1e1900 */
[----:B------:R-:W4:Y:S01]  /*0620*/  LDG.E R21, desc[UR14][R2.64+0x18] ;  /* 0x0000180e02157981 */ /* 0x000f22000c1e1900 */
[----:B------:R-:W-:-:S04]  /*0630*/  IADD3 R14, PT, PT, R14, 0x10, RZ ;  /* 0x000000100e0e7810 */ /* 0x000fc80007ffe0ff */
[----:B------:R-:W-:Y:S02]  /*0640*/  ISETP.NE.AND P2, PT, R14, RZ, PT ;  /* 0x000000ff0e00720c */ /* 0x000fe40003f45270 */
[----:B------:R-:W-:Y:S02]  /*0650*/  IADD3 R17, PT, PT, R17, 0x10, RZ ;  /* 0x0000001011117810 */ /* 0x000fe40007ffe0ff */
[----:B------:R-:W-:Y:S01]  /*0660*/  IADD3 R15, PT, PT, R15, 0x10, RZ ;  /* 0x000000100f0f7810 */ /* 0x000fe20007ffe0ff */
[----:B--2---:R-:W-:-:S04]  /*0670*/  FFMA R16, R16, R13, R27 ;  /* 0x0000000d10107223 */ /* 0x004fc8000000001b */
[----:B---3--:R-:W-:-:S04]  /*0680*/  FFMA R16, R23, R22, R16 ;  /* 0x0000001617107223 */ /* 0x008fc80000000010 */
[----:B-----5:R-:W-:-:S04]  /*0690*/  FFMA R25, R25, R26, R16 ;  /* 0x0000001a19197223 */ /* 0x020fc80000000010 */
[----:B----4-:R-:W-:-:S04]  /*06a0*/  FFMA R21, R20, R21, R25 ;  /* 0x0000001514157223 */ /* 0x010fc80000000019 */
[----:B------:R-:W-:Y:S01]  /*06b0*/  FFMA R13, R24, R28, R21 ;  /* 0x0000001c180d7223 */ /* 0x000fe20000000015 */
[----:B------:R-:W-:Y:S06]  /*06c0*/  @P2 BRA `(.L_x_80) ;  /* 0xfffffffc00142947 */ /* 0x000fec000383ffff */
[----:B------:R-:W-:-:S07]  /*06d0*/  MOV R14, R8 ;  /* 0x00000008000e7202 */ /* 0x000fce0000000f00 */
.L_x_79:
[----:B------:R-:W-:-:S13]  /*06e0*/  ISETP.NE.AND P2, PT, R18, RZ, PT ;  /* 0x000000ff1200720c */ /* 0x000fda0003f45270 */
[----:B------:R-:W-:Y:S05]  /*06f0*/  @!P2 BRA `(.L_x_81) ;  /* 0x000000040038a947 */ /* 0x000fea0003800000 */
[----:B------:R-:W-:Y:S02]  /*0700*/  IADD3 R2, PT, PT, R18, -0x1, RZ ;  /* 0xffffffff12027810 */ /* 0x000fe40007ffe0ff */
[----:B------:R-:W-:Y:S02]  /*0710*/  ISETP.NE.AND P3, PT, R19, RZ, PT ;  /* 0x000000ff1300720c */ /* 0x000fe40003f65270 */
[----:B------:R-:W-:-:S13]  /*0720*/  ISETP.GE.U32.AND P2, PT, R2, 0x7, PT ;  /* 0x000000070200780c */ /* 0x000fda0003f46070 */
[----:B------:R-:W-:Y:S05]  /*0730*/  @!P2 BRA `(.L_x_82) ;  /* 0x00000000007ca947 */ /* 0x000fea0003800000 */
[----:B------:R-:W0:Y:S01]  /*0740*/  LDC.64 R2, c[0x0][0x380] ;  /* 0x0000e000ff027b82 */ /* 0x000e220000000a00 */
[-C--:B------:R-:W-:Y:S02]  /*0750*/  IADD3 R15, PT, PT, R7, R14.reuse, RZ ;  /* 0x0000000e070f7210 */ /* 0x080fe40007ffe0ff */
[----:B------:R-:W-:-:S05]  /*0760*/  IADD3 R17, PT, PT, R12, R14, RZ ;  /* 0x0000000e0c117210 */ /* 0x000fca0007ffe0ff */
        /* <DEDUP_REMOVED lines=21> */
[----:B----4-:R-:W-:-:S04]  /*08c0*/  FFMA R15, R20, R15, R27 ;  /* 0x0000000f140f7223 */ /* 0x010fc8000000001b */
[----:B-----5:R-:W-:Y:S01]  /*08d0*/  FFMA R16, R16, R17, R15 ;  /* 0x0000001110107223 */ /* 0x020fe2000000000f */
[----:B------:R-:W-:-:S03]  /*08e0*/  IADD3 R14, PT, PT, R14, 0x8, RZ ;  /* 0x000000080e0e7810 */ /* 0x000fc60007ffe0ff */
[----:B--2---:R-:W-:-:S04]  /*08f0*/  FFMA R16, R13, R22, R16 ;  /* 0x000000160d107223 */ /* 0x004fc80000000010 */
[----:B---3--:R-:W-:-:S04]  /*0900*/  FFMA R16, R23, R24, R16 ;  /* 0x0000001817107223 */ /* 0x008fc80000000010 */
[----:B------:R-:W-:-:S04]  /*0910*/  FFMA R16, R21, R26, R16 ;  /* 0x0000001a15107223 */ /* 0x000fc80000000010 */
[----:B------:R-:W-:-:S07]  /*0920*/  FFMA R13, R25, R28, R16 ;  /* 0x0000001c190d7223 */ /* 0x000fce0000000010 */
.L_x_82:
        /* <DEDUP_REMOVED lines=24> */
.L_x_83:
[----:B------:R-:W-:Y:S05]  /*0ab0*/  @!P3 BRA `(.L_x_81) ;  /* 0x000000000048b947 */ /* 0x000fea0003800000 */
[----:B------:R-:W0:Y:S01]  /*0ac0*/  LDC.64 R4, c[0x0][0x380] ;  /* 0x0000e000ff047b82 */ /* 0x000e220000000a00 */
[-C--:B------:R-:W-:Y:S02]  /*0ad0*/  IADD3 R7, PT, PT, R7, R14.reuse, RZ ;  /* 0x0000000e07077210 */ /* 0x080fe40007ffe0ff */
[----:B------:R-:W-:-:S05]  /*0ae0*/  IADD3 R15, PT, PT, R12, R14, RZ ;  /* 0x0000000e0c0f7210 */ /* 0x000fca0007ffe0ff */
[----:B------:R-:W1:Y:S01]  /*0af0*/  LDC.64 R2, c[0x0][0x388] ;  /* 0x0000e200ff027b82 */ /* 0x000e620000000a00 */
[----:B0-----:R-:W-:-:S05]  /*0b00*/  IMAD.WIDE R4, R7, 0x4, R4 ;  /* 0x0000000407047825 */ /* 0x001fca00078e0204 */
[----:B------:R-:W2:Y:S01]  /*0b10*/  LDG.E R12, desc[UR14][R4.64] ;  /* 0x0000000e040c7981 */ /* 0x000ea2000c1e1900 */
[----:B-1----:R-:W-:-:S05]  /*0b20*/  IMAD.WIDE R2, R15, 0x4, R2 ;  /* 0x000000040f027825 */ /* 0x002fca00078e0202 */
        /* <DEDUP_REMOVED lines=11> */
.L_x_81:
[----:B------:R-:W-:Y:S05]  /*0be0*/  @P1 BRA `(.L_x_84) ;  /* 0xfffffff400941947 */ /* 0x000fea000383ffff */
[----:B------:R-:W-:Y:S05]  /*0bf0*/  @P0 BRA `(.L_x_85) ;  /* 0xfffffff400740947 */ /* 0x000fea000383ffff */
.L_x_78:
[----:B------:R-:W0:Y:S08]  /*0c00*/  LDC.64 R2, c[0x0][0x390] ;  /* 0x0000e400ff027b82 */ /* 0x000e300000000a00 */
[----:B------:R-:W1:Y:S08]  /*0c10*/  LDC R9, c[0x0][0x3ac] ;  /* 0x0000eb00ff097b82 */ /* 0x000e700000000800 */
[----:B------:R-:W2:Y:S01]  /*0c20*/  LDC.64 R4, c[0x0][0x398] ;  /* 0x0000e600ff047b82 */ /* 0x000ea20000000a00 */
[----:B0-----:R-:W-:-:S04]  /*0c30*/  ISETP.NE.U32.AND P0, PT, R2, RZ, PT ;  /* 0x000000ff0200720c */ /* 0x001fc80003f05070 */
[----:B------:R-:W-:-:S13]  /*0c40*/  ISETP.NE.AND.EX P0, PT, R3, RZ, PT, P0 ;  /* 0x000000ff0300720c */ /* 0x000fda0003f05300 */
[----:B------:R-:W0:Y:S02]  /*0c50*/  @P0 LDC.64 R2, c[0x0][0x390] ;  /* 0x0000e400ff020b82 */ /* 0x000e240000000a00 */
[----:B0-----:R-:W-:-:S06]  /*0c60*/  @P0 IMAD.WIDE.U32 R2, R0, 0x4, R2 ;  /* 0x0000000400020825 */ /* 0x001fcc00078e0002 */
[----:B------:R-:W3:Y:S01]  /*0c70*/  @P0 LDG.E R2, desc[UR14][R2.64] ;  /* 0x0000000e02020981 */ /* 0x000ee2000c1e1900 */
[----:B-1----:R-:W-:-:S04]  /*0c80*/  IMAD R7, R0, R9, UR12 ;  /* 0x0000000c00077e24 */ /* 0x002fc8000f8e0209 */
[----:B------:R-:W-:-:S04]  /*0c90*/  IMAD R7, R7, R9, R6 ;  /* 0x0000000907077224 */ /* 0x000fc800078e0206 */
[----:B--2---:R-:W-:-:S04]  /*0ca0*/  IMAD.WIDE R4, R7, 0x4, R4 ;  /* 0x0000000407047825 */ /* 0x004fc800078e0204 */
[----:B---3--:R-:W-:-:S05]  /*0cb0*/  @P0 FADD R13, R2, R13 ;  /* 0x0000000d020d0221 */ /* 0x008fca0000000000 */
[----:B------:R-:W-:Y:S01]  /*0cc0*/  STG.E desc[UR14][R4.64], R13 ;  /* 0x0000000d04007986 */ /* 0x000fe2000c10190e */
[----:B------:R-:W-:Y:S05]  /*0cd0*/  EXIT ;  /* 0x000000000000794d */ /* 0x000fea0003800000 */
.L_x_86:
        /* <DEDUP_REMOVED lines=10> */
.L_x_100:


//--------------------- .text._Z12relu_forwardPfi --------------------------
	.section	.text._Z12relu_forwardPfi,"ax",@progbits
	.align	128
        .global         _Z12relu_forwardPfi
        .type           _Z12relu_forwardPfi,@function
        .size           _Z12relu_forwardPfi,(.L_x_101 - _Z12relu_forwardPfi)
        .other          _Z12relu_forwardPfi,@"STO_CUDA_ENTRY STV_DEFAULT"
_Z12relu_forwardPfi:
.text._Z12relu_forwardPfi:
        /* <DEDUP_REMOVED lines=10> */
[----:B0-----:R-:W-:-:S05]  /*00a0*/  IMAD.WIDE R2, R5, 0x4, R2 ;  /* 0x0000000405027825 */ /* 0x001fca00078e0202 */
[----:B-1----:R-:W2:Y:S02]  /*00b0*/  LDG.E R0, desc[UR4][R2.64] ;  /* 0x0000000402007981 */ /* 0x002ea4000c1e1900 */
[----:B--2---:R-:W-:-:S05]  /*00c0*/  FMNMX R5, RZ, R0, !PT ;  /* 0x00000000ff057209 */ /* 0x004fca0007800000 */
[----:B------:R-:W-:Y:S01]  /*00d0*/  STG.E desc[UR4][R2.64], R5 ;  /* 0x0000000502007986 */ /* 0x000fe2000c101904 */
[----:B------:R-:W-:Y:S05]  /*00e0*/  EXIT ;  /* 0x000000000000794d */ /* 0x000fea0003800000 */
.L_x_87:
        /* <DEDUP_REMOVED lines=9> */
.L_x_101:


//--------------------- .nv.shared.reserved.0     --------------------------
	.section	.nv.shared.reserved.0,"aw",@nobits
	.weak		__nv_reservedSMEM_offset_0_alias
	.size		__nv_reservedSMEM_offset_0_alias, 0, 64
	.other		__nv_reservedSMEM_offset_0_alias,@"STO_CUDA_RESERVED_SHARED STV_DEFAULT"
__nv_reservedSMEM_offset_0_alias:
	.zero		0
	.zero		64


//--------------------- .nv.shared._Z15softmax_forwardPfi --------------------------
	.section	.nv.shared._Z15softmax_forwardPfi,"aw",@nobits
	.sectionflags	@""
	.align	4
.nv.shared._Z15softmax_forwardPfi:
	.zero		1032


//--------------------- .nv.constant0._Z13relu_backwardPfPKfi --------------------------
	.section	.nv.constant0._Z13relu_backwardPfPKfi,"a",@progbits
	.sectionflags	@""
	.align	4
.nv.constant0._Z13relu_backwardPfPKfi:
	.zero		916


//--------------------- .nv.constant0._Z18maxpool2d_backwardPKfPKiPfiii --------------------------
	.section	.nv.constant0._Z18maxpool2d_backwardPKfPKiPfiii,"a",@progbits
	.sectionflags	@""
	.align	4
.nv.constant0._Z18maxpool2d_backwardPKfPKiPfiii:
	.zero		932


//--------------------- .nv.constant0._Z21conv2d_backward_inputPKfS0_Pfiiiii --------------------------
	.section	.nv.constant0._Z21conv2d_backward_inputPKfS0_Pfiiiii,"a",@progbits
	.sectionflags	@""
	.align	4
.nv.constant0._Z21conv2d_backward_inputPKfS0_Pfiiiii:
	.zero		940


//--------------------- .nv.constant0._Z20conv2d_backward_biasPKfPfiif --------------------------
	.section	.nv.constant0._Z20conv2d_backward_biasPKfPfiif,"a",@progbits
	.sectionflags	@""
	.align	4
.nv.constant0._Z20conv2d_backward_biasPKfPfiif:
	.zero		924


//--------------------- .nv.constant0._Z22conv2d_backward_weightPKfS0_Pfiiiiif --------------------------
	.section	.nv.constant0._Z22conv2d_backward_weightPKfS0_Pfiiiiif,"a",@progbits
	.sectionflags	@""
	.align	4
.nv.constant0._Z22conv2d_backward_weightPKfS0_Pfiiiiif:
	.zero		944


//--------------------- .nv.constant0._Z17fc_backward_inputPKfS0_Pfii --------------------------
	.section	.nv.constant0._Z17fc_backward_inputPKfS0_Pfii,"a",@progbits
	.sectionflags	@""
	.align	4
.nv.constant0._Z17fc_backward_inputPKfS0_Pfii:
	.zero		928


//--------------------- .nv.constant0._Z16fc_backward_biasPKfPfif --------------------------
	.section	.nv.constant0._Z16fc_backward_biasPKfPfif,"a",@progbits
	.sectionflags	@""
	.align	4
.nv.constant0._Z16fc_backward_biasPKfPfif:
	.zero		920


//--------------------- .nv.constant0._Z18fc_backward_weightPKfS0_Pfiif --------------------------
	.section	.nv.constant0._Z18fc_backward_weightPKfS0_Pfiif,"a",@progbits
	.sectionflags	@""
	.align	4
.nv.constant0._Z18fc_backward_weightPKfS0_Pfiif:
	.zero		932


//--------------------- .nv.constant0._Z15softmax_forwardPfi --------------------------
	.section	.nv.constant0._Z15softmax_forwardPfi,"a",@progbits
	.sectionflags	@""
	.align	4
.nv.constant0._Z15softmax_forwardPfi:
	.zero		908


//--------------------- .nv.constant0._Z10fc_forwardPKfS0_S0_Pfii --------------------------
	.section	.nv.constant0._Z10fc_forwardPKfS0_S0_Pfii,"a",@progbits
	.sectionflags	@""
	.align	4
.nv.constant0._Z10fc_forwardPKfS0_S0_Pfii:
	.zero		936


//--------------------- .nv.constant0._Z17maxpool2d_forwardPKfPfPiiii --------------------------
	.section	.nv.constant0._Z17maxpool2d_forwardPKfPfPiiii,"a",@progbits
	.sectionflags	@""
	.align	4
.nv.constant0._Z17maxpool2d_forwardPKfPfPiiii:
	.zero		932


//--------------------- .nv.constant0._Z14conv2d_forwardPKfS0_S0_Pfiiiii --------------------------
	.section	.nv.constant0._Z14conv2d_forwardPKfS0_S0_Pfiiiii,"a",@progbits
	.sectionflags	@""
	.align	4
.nv.constant0._Z14conv2d_forwardPKfS0_S0_Pfiiiii:
	.zero		948


//--------------------- .nv.constant0._Z12relu_forwardPfi --------------------------
	.section	.nv.constant0._Z12relu_forwardPfi,"a",@progbits
	.sectionflags	@""
	.align	4
.nv.constant0._Z12relu_forwardPfi:
	.zero		908


//--------------------- SYMBOLS --------------------------

	.type		.nv.reservedSmem.offset0,@object
	.size		.nv.reservedSmem.offset0,0x4
	.type		.nv.reservedSmem.cap,@object
	.size		.nv.reservedSmem.cap,0x4
